	.target	sm_90a

	.elftype	@"ET_EXEC"


//--------------------- .note.nv.tkinfo           --------------------------
	.section	.note.nv.tkinfo,"",@"SHT_NOTE"
	.sectionflags	@"SHF_NOTE_NV_TKINFO"
	.tkinfo
        /*0018*/ 	.word	0x00000002
        /*0030*/ 	.string	""
        /*0030*/ 	.string	"ptxas"
        /*0030*/ 	.string	"Cuda compilation tools, release 13.0, V13.0.88"
        /*0030*/ 	.string	"Build cuda_13.0.r13.0/compiler.36424714_0"
        /*0030*/ 	.string	"-arch sm_90a -m 64 "



//--------------------- .note.nv.cuinfo           --------------------------
	.section	.note.nv.cuinfo,"",@"SHT_NOTE"
	.sectionflags	@"SHF_NOTE_NV_CUINFO"
        /*0018*/ 	.short	0x0002
        /*001a*/ 	.short	0x005a
        /*001c*/ 	.short	0x0082
	.zero		2


//--------------------- .nv.info                  --------------------------
	.section	.nv.info,"",@"SHT_CUDA_INFO"
	.align	4


	//----- nvinfo : EIATTR_REGCOUNT
	.align		4
        /*0000*/ 	.byte	0x04, 0x2f
        /*0002*/ 	.short	(.L_15 - .L_14)
	.align		4
.L_14:
        /*0004*/ 	.word	index@(_ZN7cutlass13device_kernelINS_4fmha6kernel28FmhaKernelTmaWarpSpecializedINS1_10collective30FmhaMainloopTmaWarpSpecializedINS_6half_tEffN4cute5tupleIJNS7_1CILi128EEENS9_ILi64EEESB_EEENS8_IJiNS9_ILi1EEENS8_IJiiEEEEEESF_SF_NS4_14ResidualFusionEJNS2_6OptionILNS2_3TagE0ENS9_ILb1EEEEENSH_ILSI_2ESJ_EEEEENS4_15FmhaFwdEpilogueIS6_fNS8_IJSB_SB_SB_EEEEENS2_23PersistentTileSchedulerEJSK_SL_EEEEEvNT_6ParamsE)
        /*0008*/ 	.word	0x000000a8


	//----- nvinfo : EIATTR_FRAME_SIZE
	.align		4
.L_15:
        /*000c*/ 	.byte	0x04, 0x11
        /*000e*/ 	.short	(.L_17 - .L_16)
	.align		4
.L_16:
        /*0010*/ 	.word	index@($__internal_0_$__cuda_sm20_rcp_rn_f32_slowpath)
        /*0014*/ 	.word	0x00000000


	//----- nvinfo : EIATTR_FRAME_SIZE
	.align		4
.L_17:
        /*0018*/ 	.byte	0x04, 0x11
        /*001a*/ 	.short	(.L_19 - .L_18)
	.align		4
.L_18:
        /*001c*/ 	.word	index@(_ZN7cutlass13device_kernelINS_4fmha6kernel28FmhaKernelTmaWarpSpecializedINS1_10collective30FmhaMainloopTmaWarpSpecializedINS_6half_tEffN4cute5tupleIJNS7_1CILi128EEENS9_ILi64EEESB_EEENS8_IJiNS9_ILi1EEENS8_IJiiEEEEEESF_SF_NS4_14ResidualFusionEJNS2_6OptionILNS2_3TagE0ENS9_ILb1EEEEENSH_ILSI_2ESJ_EEEEENS4_15FmhaFwdEpilogueIS6_fNS8_IJSB_SB_SB_EEEEENS2_23PersistentTileSchedulerEJSK_SL_EEEEEvNT_6ParamsE)
        /*0020*/ 	.word	0x00000000


	//----- nvinfo : EIATTR_MIN_STACK_SIZE
	.align		4
.L_19:
        /*0024*/ 	.byte	0x04, 0x12
        /*0026*/ 	.short	(.L_21 - .L_20)
	.align		4
.L_20:
        /*0028*/ 	.word	index@(_ZN7cutlass13device_kernelINS_4fmha6kernel28FmhaKernelTmaWarpSpecializedINS1_10collective30FmhaMainloopTmaWarpSpecializedINS_6half_tEffN4cute5tupleIJNS7_1CILi128EEENS9_ILi64EEESB_EEENS8_IJiNS9_ILi1EEENS8_IJiiEEEEEESF_SF_NS4_14ResidualFusionEJNS2_6OptionILNS2_3TagE0ENS9_ILb1EEEEENSH_ILSI_2ESJ_EEEEENS4_15FmhaFwdEpilogueIS6_fNS8_IJSB_SB_SB_EEEEENS2_23PersistentTileSchedulerEJSK_SL_EEEEEvNT_6ParamsE)
        /*002c*/ 	.word	0x00000000
.L_21:


//--------------------- .nv.compat                --------------------------
	.section	.nv.compat,"",@"SHT_CUDA_COMPAT_INFO"
	.align	4
        /*0000*/ 	.byte	0x02, 0x09, 0x01, 0x00, 0x02, 0x02, 0x04, 0x00, 0x02, 0x05, 0x05, 0x00, 0x03, 0x07, 0x01, 0x01
        /*0010*/ 	.byte	0x02, 0x03, 0x01, 0x00, 0x02, 0x06, 0x01, 0x00, 0x04, 0x0b, 0x08, 0x00, 0x00, 0x00, 0x00, 0x00
        /*0020*/ 	.byte	0x00, 0x00, 0x00, 0x00


//--------------------- .nv.info._ZN7cutlass13device_kernelINS_4fmha6kernel28FmhaKernelTmaWarpSpecializedINS1_10collective30FmhaMainloopTmaWarpSpecializedINS_6half_tEffN4cute5tupleIJNS7_1CILi128EEENS9_ILi64EEESB_EEENS8_IJiNS9_ILi1EEENS8_IJiiEEEEEESF_SF_NS4_14ResidualFusionEJNS2_6OptionILNS2_3TagE0ENS9_ILb1EEEEENSH_ILSI_2ESJ_EEEEENS4_15FmhaFwdEpilogueIS6_fNS8_IJSB_SB_SB_EEEEENS2_23PersistentTileSchedulerEJSK_SL_EEEEEvNT_6ParamsE --------------------------
	.section	.nv.info._ZN7cutlass13device_kernelINS_4fmha6kernel28FmhaKernelTmaWarpSpecializedINS1_10collective30FmhaMainloopTmaWarpSpecializedINS_6half_tEffN4cute5tupleIJNS7_1CILi128EEENS9_ILi64EEESB_EEENS8_IJiNS9_ILi1EEENS8_IJiiEEEEEESF_SF_NS4_14ResidualFusionEJNS2_6OptionILNS2_3TagE0ENS9_ILb1EEEEENSH_ILSI_2ESJ_EEEEENS4_15FmhaFwdEpilogueIS6_fNS8_IJSB_SB_SB_EEEEENS2_23PersistentTileSchedulerEJSK_SL_EEEEEvNT_6ParamsE,"",@"SHT_CUDA_INFO"
	.sectionflags	@""
	.align	4


	//----- nvinfo : EIATTR_CUDA_API_VERSION
	.align		4
        /*0000*/ 	.byte	0x04, 0x37
        /*0002*/ 	.short	(.L_23 - .L_22)
.L_22:
        /*0004*/ 	.word	0x00000082


	//----- nvinfo : EIATTR_KPARAM_INFO
	.align		4
.L_23:
        /*0008*/ 	.byte	0x04, 0x17
        /*000a*/ 	.short	(.L_25 - .L_24)
.L_24:
        /*000c*/ 	.word	0x00000000
        /*0010*/ 	.short	0x0000
        /*0012*/ 	.short	0x0070
        /*0014*/ 	.byte	0x00, 0xf0, 0x01, 0x20


	//----- nvinfo : EIATTR_SPARSE_MMA_MASK
	.align		4
.L_25:
        /*0018*/ 	.byte	0x03, 0x50
        /*001a*/ 	.short	0x0000


	//----- nvinfo : EIATTR_MAXREG_COUNT
	.align		4
        /*001c*/ 	.byte	0x03, 0x1b
        /*001e*/ 	.short	0x00a8


	//----- nvinfo : EIATTR_NUM_BARRIERS
	.align		4
        /*0020*/ 	.byte	0x02, 0x4c
        /*0022*/ 	.byte	0x02
	.zero		1


	//----- nvinfo : EIATTR_EXTERNS
	.align		4
        /*0024*/ 	.byte	0x04, 0x0f
        /*0026*/ 	.short	(.L_27 - .L_26)


	//   ....[0]....
	.align		4
.L_26:
        /*0028*/ 	.word	index@(__assertfail)


	//----- nvinfo : EIATTR_MERCURY_ISA_VERSION
	.align		4
.L_27:
        /*002c*/ 	.byte	0x03, 0x5f
        /*002e*/ 	.short	0x0101


	//----- nvinfo : EIATTR_INT_WARP_WIDE_INSTR_OFFSETS
	.align		4
        /*0030*/ 	.byte	0x04, 0x31
        /*0032*/ 	.short	(.L_29 - .L_28)


	//   ....[0]....
.L_28:
        /*0034*/ 	.word	0x00000760


	//   ....[1]....
        /*0038*/ 	.word	0x00000770


	//   ....[2]....
        /*003c*/ 	.word	0x00000780


	//   ....[3]....
        /*0040*/ 	.word	0x00000790


	//   ....[4]....
        /*0044*/ 	.word	0x00000800


	//   ....[5]....
        /*0048*/ 	.word	0x000009a0


	//   ....[6]....
        /*004c*/ 	.word	0x00000a50


	//----- nvinfo : EIATTR_COOP_GROUP_MASK_REGIDS
	.align		4
.L_29:
        /*0050*/ 	.byte	0x04, 0x29
        /*0052*/ 	.short	(.L_31 - .L_30)


	//   ....[0]....
.L_30:
        /*0054*/ 	.word	0xffffffff


	//   ....[1]....
        /*0058*/ 	.word	0xffffffff


	//   ....[2]....
        /*005c*/ 	.word	0xffffffff


	//   ....[3]....
        /*0060*/ 	.word	0xffffffff


	//   ....[4]....
        /*0064*/ 	.word	0xffffffff


	//   ....[5]....
        /*0068*/ 	.word	0xffffffff


	//   ....[6]....
        /*006c*/ 	.word	0xffffffff


	//   ....[7]....
        /*0070*/ 	.word	0xffffffff


	//   ....[8]....
        /*0074*/ 	.word	0xffffffff


	//   ....[9]....
        /*0078*/ 	.word	0xffffffff


	//   ....[10]....
        /*007c*/ 	.word	0xffffffff


	//   ....[11]....
        /*0080*/ 	.word	0xffffffff


	//   ....[12]....
        /*0084*/ 	.word	0xffffffff


	//   ....[13]....
        /*0088*/ 	.word	0xffffffff


	//   ....[14]....
        /*008c*/ 	.word	0xffffffff


	//   ....[15]....
        /*0090*/ 	.word	0xffffffff


	//   ....[16]....
        /*0094*/ 	.word	0xffffffff


	//   ....[17]....
        /*0098*/ 	.word	0xffffffff


	//   ....[18]....
        /*009c*/ 	.word	0xffffffff


	//   ....[19]....
        /*00a0*/ 	.word	0xffffffff


	//   ....[20]....
        /*00a4*/ 	.word	0xffffffff


	//   ....[21]....
        /*00a8*/ 	.word	0xffffffff


	//----- nvinfo : EIATTR_COOP_GROUP_INSTR_OFFSETS
	.align		4
.L_31:
        /*00ac*/ 	.byte	0x04, 0x28
        /*00ae*/ 	.short	(.L_33 - .L_32)


	//   ....[0]....
.L_32:
        /*00b0*/ 	.word	0x00000070


	//   ....[1]....
        /*00b4*/ 	.word	0x000000a0


	//   ....[2]....
        /*00b8*/ 	.word	0x000001d0


	//   ....[3]....
        /*00bc*/ 	.word	0x000003e0


	//   ....[4]....
        /*00c0*/ 	.word	0x000005a0


	//   ....[5]....
        /*00c4*/ 	.word	0x00000700


	//   ....[6]....
        /*00c8*/ 	.word	0x00001a10


	//   ....[7]....
        /*00cc*/ 	.word	0x00001a70


	//   ....[8]....
        /*00d0*/ 	.word	0x00001cb0


	//   ....[9]....
        /*00d4*/ 	.word	0x00001e10


	//   ....[10]....
        /*00d8*/ 	.word	0x00002fc0


	//   ....[11]....
        /*00dc*/ 	.word	0x00002ff0


	//   ....[12]....
        /*00e0*/ 	.word	0x000032f0


	//   ....[13]....
        /*00e4*/ 	.word	0x00003410


	//   ....[14]....
        /*00e8*/ 	.word	0x00004c80


	//   ....[15]....
        /*00ec*/ 	.word	0x00004ce0


	//   ....[16]....
        /*00f0*/ 	.word	0x00005070


	//   ....[17]....
        /*00f4*/ 	.word	0x00005180


	//   ....[18]....
        /*00f8*/ 	.word	0x00006380


	//   ....[19]....
        /*00fc*/ 	.word	0x000063b0


	//   ....[20]....
        /*0100*/ 	.word	0x00006400


	//   ....[21]....
        /*0104*/ 	.word	0x00006420


	//----- nvinfo : EIATTR_REG_RECONFIG
	.align		4
.L_33:
        /*0108*/ 	.byte	0x01, 0x54
	.zero		2


	//----- nvinfo : EIATTR_SYSCALL_OFFSETS
	.align		4
        /*010c*/ 	.byte	0x04, 0x46
        /*010e*/ 	.short	(.L_35 - .L_34)


	//   ....[0]....
.L_34:
        /*0110*/ 	.word	0x00006e50


	//   ....[1]....
        /*0114*/ 	.word	0x00006fb0


	//----- nvinfo : EIATTR_MBARRIER_INSTR_OFFSETS
	.align		4
.L_35:
        /*0118*/ 	.byte	0x04, 0x39
        /*011a*/ 	.short	(.L_37 - .L_36)


	//   ....[0]....
.L_36:
        /*011c*/ 	.word	0x00000390
        /*0120*/ 	.word	0x000000ff
        /*0124*/ 	.word	0x00012450
        /*0128*/ 	.short	0x0100
        /*012a*/ 	.byte	0x08
	.zero		1


	//   ....[1]....
        /*012c*/ 	.word	0x000003a0
        /*0130*/ 	.word	0x000000ff
        /*0134*/ 	.word	0x00012460
        /*0138*/ 	.short	0x0100
        /*013a*/ 	.byte	0x08
	.zero		1


	//   ....[2]....
        /*013c*/ 	.word	0x000003b0
        /*0140*/ 	.word	0x000000ff
        /*0144*/ 	.word	0x00012458
        /*0148*/ 	.short	0x0100
        /*014a*/ 	.byte	0x08
	.zero		1


	//   ....[3]....
        /*014c*/ 	.word	0x000003c0
        /*0150*/ 	.word	0x000000ff
        /*0154*/ 	.word	0x00012468
        /*0158*/ 	.short	0x0100
        /*015a*/ 	.byte	0x08
	.zero		1


	//   ....[4]....
        /*015c*/ 	.word	0x000004f0
        /*0160*/ 	.word	0x000000ff
        /*0164*/ 	.word	0x00012400
        /*0168*/ 	.short	0x0100
        /*016a*/ 	.byte	0x08
	.zero		1


	//   ....[5]....
        /*016c*/ 	.word	0x00000500
        /*0170*/ 	.word	0x000000ff
        /*0174*/ 	.word	0x00012428
        /*0178*/ 	.short	0x0100
        /*017a*/ 	.byte	0x08
	.zero		1


	//   ....[6]....
        /*017c*/ 	.word	0x00000510
        /*0180*/ 	.word	0x000000ff
        /*0184*/ 	.word	0x00012408
        /*0188*/ 	.short	0x0100
        /*018a*/ 	.byte	0x08
	.zero		1


	//   ....[7]....
        /*018c*/ 	.word	0x00000520
        /*0190*/ 	.word	0x000000ff
        /*0194*/ 	.word	0x00012430
        /*0198*/ 	.short	0x0100
        /*019a*/ 	.byte	0x08
	.zero		1


	//   ....[8]....
        /*019c*/ 	.word	0x00000530
        /*01a0*/ 	.word	0x000000ff
        /*01a4*/ 	.word	0x00012410
        /*01a8*/ 	.short	0x0100
        /*01aa*/ 	.byte	0x08
	.zero		1


	//   ....[9]....
        /*01ac*/ 	.word	0x00000540
        /*01b0*/ 	.word	0x000000ff
        /*01b4*/ 	.word	0x00012438
        /*01b8*/ 	.short	0x0100
        /*01ba*/ 	.byte	0x08
	.zero		1


	//   ....[10]....
        /*01bc*/ 	.word	0x00000550
        /*01c0*/ 	.word	0x000000ff
        /*01c4*/ 	.word	0x00012418
        /*01c8*/ 	.short	0x0100
        /*01ca*/ 	.byte	0x08
	.zero		1


	//   ....[11]....
        /*01cc*/ 	.word	0x00000560
        /*01d0*/ 	.word	0x000000ff
        /*01d4*/ 	.word	0x00012440
        /*01d8*/ 	.short	0x0100
        /*01da*/ 	.byte	0x08
	.zero		1


	//   ....[12]....
        /*01dc*/ 	.word	0x00000570
        /*01e0*/ 	.word	0x000000ff
        /*01e4*/ 	.word	0x00012420
        /*01e8*/ 	.short	0x0100
        /*01ea*/ 	.byte	0x08
	.zero		1


	//   ....[13]....
        /*01ec*/ 	.word	0x00000580
        /*01f0*/ 	.word	0x000000ff
        /*01f4*/ 	.word	0x00012448
        /*01f8*/ 	.short	0x0100
        /*01fa*/ 	.byte	0x08
	.zero		1


	//   ....[14]....
        /*01fc*/ 	.word	0x000006b0
        /*0200*/ 	.word	0x000000ff
        /*0204*/ 	.word	0x00012470
        /*0208*/ 	.short	0x0100
        /*020a*/ 	.byte	0x08
	.zero		1


	//   ....[15]....
        /*020c*/ 	.word	0x000006c0
        /*0210*/ 	.word	0x000000ff
        /*0214*/ 	.word	0x00012480
        /*0218*/ 	.short	0x0100
        /*021a*/ 	.byte	0x08
	.zero		1


	//   ....[16]....
        /*021c*/ 	.word	0x000006d0
        /*0220*/ 	.word	0x000000ff
        /*0224*/ 	.word	0x00012478
        /*0228*/ 	.short	0x0100
        /*022a*/ 	.byte	0x08
	.zero		1


	//   ....[17]....
        /*022c*/ 	.word	0x000006e0
        /*0230*/ 	.word	0x000000ff
        /*0234*/ 	.word	0x00012488
        /*0238*/ 	.short	0x0100
        /*023a*/ 	.byte	0x08
	.zero		1


	//   ....[18]....
        /*023c*/ 	.word	0x00000820
        /*0240*/ 	.word	0x000000ff
        /*0244*/ 	.word	0x00012490
        /*0248*/ 	.short	0x0100
        /*024a*/ 	.byte	0x06
	.zero		1


	//   ....[19]....
        /*024c*/ 	.word	0x00000830
        /*0250*/ 	.word	0x000000ff
        /*0254*/ 	.word	0x00012498
        /*0258*/ 	.short	0x0100
        /*025a*/ 	.byte	0x06
	.zero		1


	//   ....[20]....
        /*025c*/ 	.word	0x00000840
        /*0260*/ 	.word	0x000000ff
        /*0264*/ 	.word	0x000124a0
        /*0268*/ 	.short	0x0100
        /*026a*/ 	.byte	0x06
	.zero		1


	//   ....[21]....
        /*026c*/ 	.word	0x00000850
        /*0270*/ 	.word	0x000000ff
        /*0274*/ 	.word	0x000124a8
        /*0278*/ 	.short	0x0100
        /*027a*/ 	.byte	0x06
	.zero		1


	//   ....[22]....
        /*027c*/ 	.word	0x00000950
        /*0280*/ 	.word	0x000000ff
        /*0284*/ 	.word	0x000124c0
        /*0288*/ 	.short	0x0100
        /*028a*/ 	.byte	0x08
	.zero		1


	//   ....[23]....
        /*028c*/ 	.word	0x00000960
        /*0290*/ 	.word	0x000000ff
        /*0294*/ 	.word	0x000124d0
        /*0298*/ 	.short	0x0100
        /*029a*/ 	.byte	0x08
	.zero		1


	//   ....[24]....
        /*029c*/ 	.word	0x00000970
        /*02a0*/ 	.word	0x000000ff
        /*02a4*/ 	.word	0x000124c8
        /*02a8*/ 	.short	0x0100
        /*02aa*/ 	.byte	0x08
	.zero		1


	//   ....[25]....
        /*02ac*/ 	.word	0x00000980
        /*02b0*/ 	.word	0x000000ff
        /*02b4*/ 	.word	0x000124d8
        /*02b8*/ 	.short	0x0100
        /*02ba*/ 	.byte	0x08
	.zero		1


	//   ....[26]....
        /*02bc*/ 	.word	0x00000a80
        /*02c0*/ 	.word	0x000000ff
        /*02c4*/ 	.word	0x000124b0
        /*02c8*/ 	.short	0x0100
        /*02ca*/ 	.byte	0x06
	.zero		1


	//   ....[27]....
        /*02cc*/ 	.word	0x00001280
        /*02d0*/ 	.word	0x000000ff
        /*02d4*/ 	.word	0x00012450
        /*02d8*/ 	.short	0x010a
        /*02da*/ 	.byte	0x04
	.zero		1


	//   ....[28]....
        /*02dc*/ 	.word	0x00001330
        /*02e0*/ 	.word	0x000000ff
        /*02e4*/ 	.word	0x00012400
        /*02e8*/ 	.short	0x010a
        /*02ea*/ 	.byte	0x16
	.zero		1


	//   ....[29]....
        /*02ec*/ 	.word	0x00001350
        /*02f0*/ 	.word	0x000000ff
        /*02f4*/ 	.word	0xfffffff8
        /*02f8*/ 	.short	0x010a
        /*02fa*/ 	.byte	0x14
	.zero		1


	//   ....[30]....
        /*02fc*/ 	.word	0x00002790
        /*0300*/ 	.word	0x0000001a
        /*0304*/ 	.word	0x00000000
        /*0308*/ 	.short	0x0101
        /*030a*/ 	.byte	0x17
	.zero		1


	//   ....[31]....
        /*030c*/ 	.word	0x000029a0
        /*0310*/ 	.word	0x000000ff
        /*0314*/ 	.word	0x00012400
        /*0318*/ 	.short	0x010a
        /*031a*/ 	.byte	0x06
	.zero		1


	//   ....[32]....
        /*031c*/ 	.word	0x00002b80
        /*0320*/ 	.word	0x000000ff
        /*0324*/ 	.word	0x00000000
        /*0328*/ 	.short	0x0101
        /*032a*/ 	.byte	0x16
	.zero		1


	//   ....[33]....
        /*032c*/ 	.word	0x00002ce0
        /*0330*/ 	.word	0x000000ff
        /*0334*/ 	.word	0x00012400
        /*0338*/ 	.short	0x010a
        /*033a*/ 	.byte	0x06
	.zero		1


	//   ....[34]....
        /*033c*/ 	.word	0x00003e50
        /*0340*/ 	.word	0x000000ff
        /*0344*/ 	.word	0x00012400
        /*0348*/ 	.short	0x010a
        /*034a*/ 	.byte	0x06
	.zero		1


	//   ....[35]....
        /*034c*/ 	.word	0x000041a0
        /*0350*/ 	.word	0x000000ff
        /*0354*/ 	.word	0x00012400
        /*0358*/ 	.short	0x010a
        /*035a*/ 	.byte	0x06
	.zero		1


	//   ....[36]....
        /*035c*/ 	.word	0x00004370
        /*0360*/ 	.word	0x000000ff
        /*0364*/ 	.word	0x00000000
        /*0368*/ 	.short	0x0101
        /*036a*/ 	.byte	0x06
	.zero		1


	//   ....[37]....
        /*036c*/ 	.word	0x00004420
        /*0370*/ 	.word	0x000000ff
        /*0374*/ 	.word	0x00000000
        /*0378*/ 	.short	0x0101
        /*037a*/ 	.byte	0x06
	.zero		1


	//   ....[38]....
        /*037c*/ 	.word	0x000045d0
        /*0380*/ 	.word	0x000000ff
        /*0384*/ 	.word	0x00012400
        /*0388*/ 	.short	0x010a
        /*038a*/ 	.byte	0x06
	.zero		1


	//   ....[39]....
        /*038c*/ 	.word	0x00005bd0
        /*0390*/ 	.word	0x000000ff
        /*0394*/ 	.word	0x00012400
        /*0398*/ 	.short	0x010a
        /*039a*/ 	.byte	0x06
	.zero		1


	//   ....[40]....
        /*039c*/ 	.word	0x00005ea0
        /*03a0*/ 	.word	0x000000ff
        /*03a4*/ 	.word	0x00012400
        /*03a8*/ 	.short	0x010a
        /*03aa*/ 	.byte	0x06
	.zero		1


	//   ....[41]....
        /*03ac*/ 	.word	0x00006070
        /*03b0*/ 	.word	0x000000ff
        /*03b4*/ 	.word	0x00000000
        /*03b8*/ 	.short	0x0101
        /*03ba*/ 	.byte	0x06
	.zero		1


	//   ....[42]....
        /*03bc*/ 	.word	0x00006120
        /*03c0*/ 	.word	0x000000ff
        /*03c4*/ 	.word	0x00000000
        /*03c8*/ 	.short	0x0101
        /*03ca*/ 	.byte	0x06
	.zero		1


	//   ....[43]....
        /*03cc*/ 	.word	0x000062d0
        /*03d0*/ 	.word	0x000000ff
        /*03d4*/ 	.word	0x00000000
        /*03d8*/ 	.short	0x0101
        /*03da*/ 	.byte	0x04
	.zero		1


	//   ....[44]....
        /*03dc*/ 	.word	0x00006350
        /*03e0*/ 	.word	0x000000ff
        /*03e4*/ 	.word	0x00000000
        /*03e8*/ 	.short	0x0101
        /*03ea*/ 	.byte	0x15
	.zero		1


	//   ....[45]....
        /*03ec*/ 	.word	0x000068d0
        /*03f0*/ 	.word	0x000000ff
        /*03f4*/ 	.word	0x00000008
        /*03f8*/ 	.short	0x010a
        /*03fa*/ 	.byte	0x14
	.zero		1


	//   ....[46]....
        /*03fc*/ 	.word	0x00007810
        /*0400*/ 	.word	0x00000000
        /*0404*/ 	.word	0x00012490
        /*0408*/ 	.short	0x0101
        /*040a*/ 	.byte	0x31
	.zero		1


	//   ....[47]....
        /*040c*/ 	.word	0x00007bd0
        /*0410*/ 	.word	0x00000007
        /*0414*/ 	.word	0x00012460
        /*0418*/ 	.short	0x010a
        /*041a*/ 	.byte	0x3f
	.zero		1


	//   ....[48]....
        /*041c*/ 	.word	0x00007e50
        /*0420*/ 	.word	0x00000007
        /*0424*/ 	.word	0x000124b0
        /*0428*/ 	.short	0x0101
        /*042a*/ 	.byte	0x3f
	.zero		1


	//   ....[49]....
        /*042c*/ 	.word	0x00007e60
        /*0430*/ 	.word	0x00000007
        /*0434*/ 	.word	0x000124b0
        /*0438*/ 	.short	0x010a
        /*043a*/ 	.byte	0x3f
	.zero		1


	//   ....[50]....
        /*043c*/ 	.word	0x00007f00
        /*0440*/ 	.word	0x00000004
        /*0444*/ 	.word	0x00012460
        /*0448*/ 	.short	0x010a
        /*044a*/ 	.byte	0x3f
	.zero		1


	//   ....[51]....
        /*044c*/ 	.word	0x00008470
        /*0450*/ 	.word	0x00000008
        /*0454*/ 	.word	0x00012428
        /*0458*/ 	.short	0x010a
        /*045a*/ 	.byte	0x3f
	.zero		1


	//   ....[52]....
        /*045c*/ 	.word	0x000086e0
        /*0460*/ 	.word	0x00000004
        /*0464*/ 	.word	0x000124b0
        /*0468*/ 	.short	0x0101
        /*046a*/ 	.byte	0x3f
	.zero		1


	//   ....[53]....
        /*046c*/ 	.word	0x000086f0
        /*0470*/ 	.word	0x00000004
        /*0474*/ 	.word	0x000124b0
        /*0478*/ 	.short	0x010a
        /*047a*/ 	.byte	0x3f
	.zero		1


	//   ....[54]....
        /*047c*/ 	.word	0x000087a0
        /*0480*/ 	.word	0x00000007
        /*0484*/ 	.word	0x00012428
        /*0488*/ 	.short	0x010a
        /*048a*/ 	.byte	0x3f
	.zero		1


	//   ....[55]....
        /*048c*/ 	.word	0x00008aa0
        /*0490*/ 	.word	0x00000007
        /*0494*/ 	.word	0x00012428
        /*0498*/ 	.short	0x010a
        /*049a*/ 	.byte	0x3f
	.zero		1


	//   ....[56]....
        /*049c*/ 	.word	0x00008d30
        /*04a0*/ 	.word	0x00000007
        /*04a4*/ 	.word	0x00012428
        /*04a8*/ 	.short	0x010a
        /*04aa*/ 	.byte	0x3f
	.zero		1


	//   ....[57]....
        /*04ac*/ 	.word	0x00009010
        /*04b0*/ 	.word	0x00000003
        /*04b4*/ 	.word	0x00012450
        /*04b8*/ 	.short	0x010a
        /*04ba*/ 	.byte	0x3f
	.zero		1


	//   ....[58]....
        /*04bc*/ 	.word	0x00009070
        /*04c0*/ 	.word	0x00000005
        /*04c4*/ 	.word	0x00012400
        /*04c8*/ 	.short	0x010a
        /*04ca*/ 	.byte	0x3f
	.zero		1


	//   ....[59]....
        /*04cc*/ 	.word	0x000090d0
        /*04d0*/ 	.word	0x00000000
        /*04d4*/ 	.word	0xfffffff8
        /*04d8*/ 	.short	0x010a
        /*04da*/ 	.byte	0x3f
	.zero		1


	//   ....[60]....
        /*04dc*/ 	.word	0x00009130
        /*04e0*/ 	.word	0x00000008
        /*04e4*/ 	.word	0x00012400
        /*04e8*/ 	.short	0x010a
        /*04ea*/ 	.byte	0x3f
	.zero		1


	//   ....[61]....
        /*04ec*/ 	.word	0x00009190
        /*04f0*/ 	.word	0x00000005
        /*04f4*/ 	.word	0x00012400
        /*04f8*/ 	.short	0x010a
        /*04fa*/ 	.byte	0x3f
	.zero		1


	//   ....[62]....
        /*04fc*/ 	.word	0x000091f0
        /*0500*/ 	.word	0x00000008
        /*0504*/ 	.word	0x00012400
        /*0508*/ 	.short	0x010a
        /*050a*/ 	.byte	0x3f
	.zero		1


	//   ....[63]....
        /*050c*/ 	.word	0x00009250
        /*0510*/ 	.word	0x00000005
        /*0514*/ 	.word	0x00012400
        /*0518*/ 	.short	0x010a
        /*051a*/ 	.byte	0x3f
	.zero		1


	//   ....[64]....
        /*051c*/ 	.word	0x000092b0
        /*0520*/ 	.word	0x00000009
        /*0524*/ 	.word	0x00012400
        /*0528*/ 	.short	0x010a
        /*052a*/ 	.byte	0x3f
	.zero		1


	//   ....[65]....
        /*052c*/ 	.word	0x00009310
        /*0530*/ 	.word	0x00000003
        /*0534*/ 	.word	0x00000008
        /*0538*/ 	.short	0x010a
        /*053a*/ 	.byte	0x3f
	.zero		1


	//   ....[66]....
        /*053c*/ 	.word	0x000093e0
        /*0540*/ 	.word	0x00000007
        /*0544*/ 	.word	0x00012460
        /*0548*/ 	.short	0x010a
        /*054a*/ 	.byte	0x3f
	.zero		1


	//   ....[67]....
        /*054c*/ 	.word	0x00009430
        /*0550*/ 	.word	0x00000007
        /*0554*/ 	.word	0x000124b0
        /*0558*/ 	.short	0x010a
        /*055a*/ 	.byte	0x3f
	.zero		1


	//   ....[68]....
        /*055c*/ 	.word	0x00009480
        /*0560*/ 	.word	0x00000004
        /*0564*/ 	.word	0x00012460
        /*0568*/ 	.short	0x010a
        /*056a*/ 	.byte	0x3f
	.zero		1


	//   ....[69]....
        /*056c*/ 	.word	0x00009550
        /*0570*/ 	.word	0x00000008
        /*0574*/ 	.word	0x00012428
        /*0578*/ 	.short	0x010a
        /*057a*/ 	.byte	0x3f
	.zero		1


	//   ....[70]....
        /*057c*/ 	.word	0x000095a0
        /*0580*/ 	.word	0x00000004
        /*0584*/ 	.word	0x000124b0
        /*0588*/ 	.short	0x010a
        /*058a*/ 	.byte	0x3f
	.zero		1


	//   ....[71]....
        /*058c*/ 	.word	0x000095f0
        /*0590*/ 	.word	0x00000007
        /*0594*/ 	.word	0x00012428
        /*0598*/ 	.short	0x010a
        /*059a*/ 	.byte	0x3f
	.zero		1


	//   ....[72]....
        /*059c*/ 	.word	0x00009640
        /*05a0*/ 	.word	0x00000007
        /*05a4*/ 	.word	0x00012428
        /*05a8*/ 	.short	0x010a
        /*05aa*/ 	.byte	0x3f
	.zero		1


	//   ....[73]....
        /*05ac*/ 	.word	0x00009690
        /*05b0*/ 	.word	0x00000007
        /*05b4*/ 	.word	0x00012428
        /*05b8*/ 	.short	0x010a
        /*05ba*/ 	.byte	0x3f
	.zero		1


	//----- nvinfo : EIATTR_NUM_MBARRIERS
	.align		4
.L_37:
        /*05bc*/ 	.byte	0x03, 0x38
        /*05be*/ 	.short	0x001b


	//----- nvinfo : EIATTR_EXIT_INSTR_OFFSETS
	.align		4
        /*05c0*/ 	.byte	0x04, 0x1c
        /*05c2*/ 	.short	(.L_39 - .L_38)


	//   ....[0]....
.L_38:
        /*05c4*/ 	.word	0x00000ae0


	//   ....[1]....
        /*05c8*/ 	.word	0x00000b50


	//   ....[2]....
        /*05cc*/ 	.word	0x00007840


	//   ....[3]....
        /*05d0*/ 	.word	0x000078a0


	//   ....[4]....
        /*05d4*/ 	.word	0x000078d0


	//   ....[5]....
        /*05d8*/ 	.word	0x00008170


	//   ....[6]....
        /*05dc*/ 	.word	0x000081a0


	//   ....[7]....
        /*05e0*/ 	.word	0x00008ff0


	//----- nvinfo : EIATTR_MAX_THREADS
	.align		4
.L_39:
        /*05e4*/ 	.byte	0x04, 0x05
        /*05e6*/ 	.short	(.L_41 - .L_40)
.L_40:
        /*05e8*/ 	.word	0x00000180
        /*05ec*/ 	.word	0x00000001
        /*05f0*/ 	.word	0x00000001


	//----- nvinfo : EIATTR_CRS_STACK_SIZE
	.align		4
.L_41:
        /*05f4*/ 	.byte	0x04, 0x1e
        /*05f6*/ 	.short	(.L_43 - .L_42)
.L_42:
        /*05f8*/ 	.word	0x00000000


	//----- nvinfo : EIATTR_CBANK_PARAM_SIZE
	.align		4
.L_43:
        /*05fc*/ 	.byte	0x03, 0x19
        /*05fe*/ 	.short	0x0870


	//----- nvinfo : EIATTR_PARAM_CBANK
	.align		4
        /*0600*/ 	.byte	0x04, 0x0a
        /*0602*/ 	.short	(.L_45 - .L_44)
	.align		4
.L_44:
        /*0604*/ 	.word	index@(.nv.constant0._ZN7cutlass13device_kernelINS_4fmha6kernel28FmhaKernelTmaWarpSpecializedINS1_10collective30FmhaMainloopTmaWarpSpecializedINS_6half_tEffN4cute5tupleIJNS7_1CILi128EEENS9_ILi64EEESB_EEENS8_IJiNS9_ILi1EEENS8_IJiiEEEEEESF_SF_NS4_14ResidualFusionEJNS2_6OptionILNS2_3TagE0ENS9_ILb1EEEEENSH_ILSI_2ESJ_EEEEENS4_15FmhaFwdEpilogueIS6_fNS8_IJSB_SB_SB_EEEEENS2_23PersistentTileSchedulerEJSK_SL_EEEEEvNT_6ParamsE)
        /*0608*/ 	.short	0x0210
        /*060a*/ 	.short	0x0870


	//----- nvinfo : EIATTR_SW_WAR
	.align		4
.L_45:
        /*060c*/ 	.byte	0x04, 0x36
        /*060e*/ 	.short	(.L_47 - .L_46)
.L_46:
        /*0610*/ 	.word	0x00000008
.L_47:


//--------------------- .nv.callgraph             --------------------------
	.section	.nv.callgraph,"",@"SHT_CUDA_CALLGRAPH"
	.align	4
	.sectionentsize	8
	.align		4
        /*0000*/ 	.word	0x00000000
	.align		4
        /*0004*/ 	.word	0xffffffff
	.align		4
        /*0008*/ 	.word	index@(_ZN7cutlass13device_kernelINS_4fmha6kernel28FmhaKernelTmaWarpSpecializedINS1_10collective30FmhaMainloopTmaWarpSpecializedINS_6half_tEffN4cute5tupleIJNS7_1CILi128EEENS9_ILi64EEESB_EEENS8_IJiNS9_ILi1EEENS8_IJiiEEEEEESF_SF_NS4_14ResidualFusionEJNS2_6OptionILNS2_3TagE0ENS9_ILb1EEEEENSH_ILSI_2ESJ_EEEEENS4_15FmhaFwdEpilogueIS6_fNS8_IJSB_SB_SB_EEEEENS2_23PersistentTileSchedulerEJSK_SL_EEEEEvNT_6ParamsE)
	.align		4
        /*000c*/ 	.word	index@(__assertfail)
	.align		4
        /*0010*/ 	.word	0x00000000
	.align		4
        /*0014*/ 	.word	0xfffffffe
	.align		4
        /*0018*/ 	.word	0x00000000
	.align		4
        /*001c*/ 	.word	0xfffffffd
	.align		4
        /*0020*/ 	.word	0x00000000
	.align		4
        /*0024*/ 	.word	0xfffffffc


//--------------------- .nv.constant4             --------------------------
	.section	.nv.constant4,"a",@progbits
	.align	8
	.align		8
.nv.constant4:
        /*0000*/ 	.dword	__assertfail
	.align		8
        /*0008*/ 	.dword	__unnamed_1
	.align		8
        /*0010*/ 	.dword	_ZN39_INTERNAL_2865b08d_4_k_cu_cf1a0e24_34184cuda3std3__45__cpo5beginE
	.align		8
        /*0018*/ 	.dword	_ZN39_INTERNAL_2865b08d_4_k_cu_cf1a0e24_34184cuda3std3__45__cpo3endE
	.align		8
        /*0020*/ 	.dword	_ZN39_INTERNAL_2865b08d_4_k_cu_cf1a0e24_34184cuda3std3__45__cpo6cbeginE
	.align		8
        /*0028*/ 	.dword	_ZN39_INTERNAL_2865b08d_4_k_cu_cf1a0e24_34184cuda3std3__45__cpo4cendE
	.align		8
        /*0030*/ 	.dword	_ZN39_INTERNAL_2865b08d_4_k_cu_cf1a0e24_34184cuda3std3__441_GLOBAL__N__2865b08d_4_k_cu_cf1a0e24_34186ignoreE
	.align		8
        /*0038*/ 	.dword	_ZN39_INTERNAL_2865b08d_4_k_cu_cf1a0e24_34184cuda3std3__419piecewise_constructE
	.align		8
        /*0040*/ 	.dword	_ZN39_INTERNAL_2865b08d_4_k_cu_cf1a0e24_34184cuda3std3__48in_placeE
	.align		8
        /*0048*/ 	.dword	_ZN39_INTERNAL_2865b08d_4_k_cu_cf1a0e24_34184cuda3std6ranges3__45__cpo4swapE
	.align		8
        /*0050*/ 	.dword	_ZN39_INTERNAL_2865b08d_4_k_cu_cf1a0e24_34184cuda3std6ranges3__45__cpo9iter_moveE
	.align		8
        /*0058*/ 	.dword	_ZN39_INTERNAL_2865b08d_4_k_cu_cf1a0e24_34184cute7productE
	.align		8
        /*0060*/ 	.dword	_ZN39_INTERNAL_2865b08d_4_k_cu_cf1a0e24_34184cute1_E
	.align		8
        /*0068*/ 	.dword	$str$24
	.align		8
        /*0070*/ 	.dword	$str$25


//--------------------- .text._ZN7cutlass13device_kernelINS_4fmha6kernel28FmhaKernelTmaWarpSpecializedINS1_10collective30FmhaMainloopTmaWarpSpecializedINS_6half_tEffN4cute5tupleIJNS7_1CILi128EEENS9_ILi64EEESB_EEENS8_IJiNS9_ILi1EEENS8_IJiiEEEEEESF_SF_NS4_14ResidualFusionEJNS2_6OptionILNS2_3TagE0ENS9_ILb1EEEEENSH_ILSI_2ESJ_EEEEENS4_15FmhaFwdEpilogueIS6_fNS8_IJSB_SB_SB_EEEEENS2_23PersistentTileSchedulerEJSK_SL_EEEEEvNT_6ParamsE --------------------------
	.section	.text._ZN7cutlass13device_kernelINS_4fmha6kernel28FmhaKernelTmaWarpSpecializedINS1_10collective30FmhaMainloopTmaWarpSpecializedINS_6half_tEffN4cute5tupleIJNS7_1CILi128EEENS9_ILi64EEESB_EEENS8_IJiNS9_ILi1EEENS8_IJiiEEEEEESF_SF_NS4_14ResidualFusionEJNS2_6OptionILNS2_3TagE0ENS9_ILb1EEEEENSH_ILSI_2ESJ_EEEEENS4_15FmhaFwdEpilogueIS6_fNS8_IJSB_SB_SB_EEEEENS2_23PersistentTileSchedulerEJSK_SL_EEEEEvNT_6ParamsE,"ax",@progbits
	.align	128
.text._ZN7cutlass13device_kernelINS_4fmha6kernel28FmhaKernelTmaWarpSpecializedINS1_10collective30FmhaMainloopTmaWarpSpecializedINS_6half_tEffN4cute5tupleIJNS7_1CILi128EEENS9_ILi64EEESB_EEENS8_IJiNS9_ILi1EEENS8_IJiiEEEEEESF_SF_NS4_14ResidualFusionEJNS2_6OptionILNS2_3TagE0ENS9_ILb1EEEEENSH_ILSI_2ESJ_EEEEENS4_15FmhaFwdEpilogueIS6_fNS8_IJSB_SB_SB_EEEEENS2_23PersistentTileSchedulerEJSK_SL_EEEEEvNT_6ParamsE:
        .type           _ZN7cutlass13device_kernelINS_4fmha6kernel28FmhaKernelTmaWarpSpecializedINS1_10collective30FmhaMainloopTmaWarpSpecializedINS_6half_tEffN4cute5tupleIJNS7_1CILi128EEENS9_ILi64EEESB_EEENS8_IJiNS9_ILi1EEENS8_IJiiEEEEEESF_SF_NS4_14ResidualFusionEJNS2_6OptionILNS2_3TagE0ENS9_ILb1EEEEENSH_ILSI_2ESJ_EEEEENS4_15FmhaFwdEpilogueIS6_fNS8_IJSB_SB_SB_EEEEENS2_23PersistentTileSchedulerEJSK_SL_EEEEEvNT_6ParamsE,@function
        .size           _ZN7cutlass13device_kernelINS_4fmha6kernel28FmhaKernelTmaWarpSpecializedINS1_10collective30FmhaMainloopTmaWarpSpecializedINS_6half_tEffN4cute5tupleIJNS7_1CILi128EEENS9_ILi64EEESB_EEENS8_IJiNS9_ILi1EEENS8_IJiiEEEEEESF_SF_NS4_14ResidualFusionEJNS2_6OptionILNS2_3TagE0ENS9_ILb1EEEEENSH_ILSI_2ESJ_EEEEENS4_15FmhaFwdEpilogueIS6_fNS8_IJSB_SB_SB_EEEEENS2_23PersistentTileSchedulerEJSK_SL_EEEEEvNT_6ParamsE,(.L_x_145 - _ZN7cutlass13device_kernelINS_4fmha6kernel28FmhaKernelTmaWarpSpecializedINS1_10collective30FmhaMainloopTmaWarpSpecializedINS_6half_tEffN4cute5tupleIJNS7_1CILi128EEENS9_ILi64EEESB_EEENS8_IJiNS9_ILi1EEENS8_IJiiEEEEEESF_SF_NS4_14ResidualFusionEJNS2_6OptionILNS2_3TagE0ENS9_ILb1EEEEENSH_ILSI_2ESJ_EEEEENS4_15FmhaFwdEpilogueIS6_fNS8_IJSB_SB_SB_EEEEENS2_23PersistentTileSchedulerEJSK_SL_EEEEEvNT_6ParamsE)
        .other          _ZN7cutlass13device_kernelINS_4fmha6kernel28FmhaKernelTmaWarpSpecializedINS1_10collective30FmhaMainloopTmaWarpSpecializedINS_6half_tEffN4cute5tupleIJNS7_1CILi128EEENS9_ILi64EEESB_EEENS8_IJiNS9_ILi1EEENS8_IJiiEEEEEESF_SF_NS4_14ResidualFusionEJNS2_6OptionILNS2_3TagE0ENS9_ILb1EEEEENSH_ILSI_2ESJ_EEEEENS4_15FmhaFwdEpilogueIS6_fNS8_IJSB_SB_SB_EEEEENS2_23PersistentTileSchedulerEJSK_SL_EEEEEvNT_6ParamsE,@"STO_CUDA_ENTRY STV_DEFAULT"
_ZN7cutlass13device_kernelINS_4fmha6kernel28FmhaKernelTmaWarpSpecializedINS1_10collective30FmhaMainloopTmaWarpSpecializedINS_6half_tEffN4cute5tupleIJNS7_1CILi128EEENS9_ILi64EEESB_EEENS8_IJiNS9_ILi1EEENS8_IJiiEEEEEESF_SF_NS4_14ResidualFusionEJNS2_6OptionILNS2_3TagE0ENS9_ILb1EEEEENSH_ILSI_2ESJ_EEEEENS4_15FmhaFwdEpilogueIS6_fNS8_IJSB_SB_SB_EEEEENS2_23PersistentTileSchedulerEJSK_SL_EEEEEvNT_6ParamsE:
[----:B------:R-:W1:Y:S01]  /*0000*/  LDC R1, c[0x0][0x28] ;  /* 0x00000a00ff017b82 */ /* 0x000e620000000800 */
[----:B------:R-:W2:Y:S07]  /*0010*/  S2R R2, SR_TID.X ;  /* 0x0000000000027919 */ /* 0x000eae0000002100 */
[----:B------:R-:W3:Y:S01]  /*0020*/  S2UR UR6, SR_CTAID.X ;  /* 0x00000000000679c3 */ /* 0x000ee20000002500 */
[----:B------:R-:W-:Y:S01]  /*0030*/  ELECT P1, URZ, PT ;  /* 0x00000000003f782f */ /* 0x000fe20003820000 */
[----:B------:R-:W-:Y:S01]  /*0040*/  BSSY B0, `(.L_x_0) ;  /* 0x0000018000007945 */ /* 0x000fe20003800000 */
[----:B---3--:R-:W-:Y:S01]  /*0050*/  IMAD.U32 R17, RZ, RZ, UR6 ;  /* 0x00000006ff117e24 */ /* 0x008fe2000f8e00ff */
[----:B--2---:R-:W-:-:S05]  /*0060*/  SHF.R.U32.HI R0, RZ, 0x5, R2 ;  /* 0x00000005ff007819 */ /* 0x004fca0000011602 */
[----:B------:R-:W2:Y:S02]  /*0070*/  SHFL.IDX PT, R3, R0, RZ, 0x1f ;  /* 0x00001fff00037589 */ /* 0x000ea400000e0000 */
[----:B--2---:R-:W-:Y:S02]  /*0080*/  R2UR UR4, R3 ;  /* 0x00000000030472ca */ /* 0x004fe400000e0000 */
[----:B------:R-:W-:-:S06]  /*0090*/  SHF.R.U32.HI R3, RZ, 0x7, R2 ;  /* 0x00000007ff037819 */ /* 0x000fcc0000011602 */
[----:B------:R-:W2:Y:S05]  /*00a0*/  SHFL.IDX PT, R3, R3, RZ, 0x1f ;  /* 0x00001fff03037589 */ /* 0x000eaa00000e0000 */
[----:B------:R-:W-:Y:S02]  /*00b0*/  USHF.R.S32.HI UR5, URZ, 0x1f, UR4 ;  /* 0x0000001f3f057899 */ /* 0x000fe40008011404 */
[----:B------:R-:W-:Y:S02]  /*00c0*/  ISETP.EQ.AND P2, PT, RZ, UR4, P1 ;  /* 0x00000004ff007c0c */ /* 0x000fe40008f42270 */
[----:B------:R-:W-:-:S04]  /*00d0*/  ULEA.HI UR5, UR5, UR4, URZ, 0x2 ;  /* 0x0000000405057291 */ /* 0x000fc8000f8f103f */
[----:B------:R-:W-:-:S04]  /*00e0*/  ULOP3.LUT UR5, UR5, 0xfffffffc, URZ, 0xc0, !UPT ;  /* 0xfffffffc05057892 */ /* 0x000fc8000f8ec03f */
[----:B------:R-:W-:-:S03]  /*00f0*/  UIADD3 UR5, UR4, -UR5, URZ ;  /* 0x8000000504057290 */ /* 0x000fc6000fffe03f */
[----:B-1----:R-:W-:Y:S09]  /*0100*/  @!P2 BRA `(.L_x_1) ;  /* 0x00000000002ca947 */ /* 0x002ff20003800000 */
[----:B------:R-:W-:Y:S02]  /*0110*/  ULDC.64 UR6, c[0x0][0x198] ;  /* 0x0000660000067ab9 */ /* 0x000fe40000000a00 */
[----:B------:R-:W-:Y:S02]  /*0120*/  UIADD3 UR8, UP0, UR6, 0xf0, URZ ;  /* 0x000000f006087890 */ /* 0x000fe4000ff1e03f */
[----:B------:R-:W-:Y:S02]  /*0130*/  UIADD3 UR10, UP1, UR6, 0x1f0, URZ ;  /* 0x000001f0060a7890 */ /* 0x000fe4000ff3e03f */
[----:B------:R-:W-:Y:S02]  /*0140*/  UIADD3 UR6, UP2, UR6, 0x2f0, URZ ;  /* 0x000002f006067890 */ /* 0x000fe4000ff5e03f */
[----:B------:R-:W-:Y:S02]  /*0150*/  UIADD3.X UR9, URZ, UR7, URZ, UP0, !UPT ;  /* 0x000000073f097290 */ /* 0x000fe400087fe43f */
[----:B------:R-:W-:-:S02]  /*0160*/  UIADD3.X UR11, URZ, UR7, URZ, UP1, !UPT ;  /* 0x000000073f0b7290 */ /* 0x000fc40008ffe43f */
[----:B------:R-:W-:-:S05]  /*0170*/  UIADD3.X UR7, URZ, UR7, URZ, UP2, !UPT ;  /* 0x000000073f077290 */ /* 0x000fca00097fe43f */
[----:B------:R1:W-:Y:S02]  /*0180*/  UTMACCTL.PF [UR8] ;  /* 0x00000000080079b9 */ /* 0x0003e40008040000 */
[----:B------:R1:W-:Y:S02]  /*0190*/  UTMACCTL.PF [UR10] ;  /* 0x000000000a0079b9 */ /* 0x0003e40008040000 */
[----:B------:R1:W-:Y:S02]  /*01a0*/  UTMACCTL.PF [UR6] ;  /* 0x00000000060079b9 */ /* 0x0003e40008040000 */
[----:B-1----:R-:W-:Y:S01]  /*01b0*/  NOP ;  /* 0x0000000000007918 */ /* 0x002fe20000000000 */
.L_x_1:
[----:B------:R-:W-:Y:S05]  /*01c0*/  BSYNC B0 ;  /* 0x0000000000007941 */ /* 0x000fea0003800000 */
.L_x_0:
[----:B------:R-:W1:Y:S01]  /*01d0*/  SHFL.IDX PT, R4, R0, RZ, 0x1f ;  /* 0x00001fff00047589 */ /* 0x000e6200000e0000 */
[----:B--2---:R-:W-:Y:S01]  /*01e0*/  R2UR UR53, R3 ;  /* 0x00000000033572ca */ /* 0x004fe200000e0000 */
[----:B------:R-:W-:Y:S02]  /*01f0*/  UISETP.NE.AND UP0, UPT, UR5, 0x1, UPT ;  /* 0x000000010500788c */ /* 0x000fe4000bf05270 */
[----:B------:R-:W-:-:S10]  /*0200*/  UISETP.NE.AND UP1, UPT, UR5, 0x2, UPT ;  /* 0x000000020500788c */ /* 0x000fd4000bf25270 */
[----:B------:R-:W-:Y:S02]  /*0210*/  UIADD3 UR10, UR53, -0x1, URZ ;  /* 0xffffffff350a7890 */ /* 0x000fe4000fffe03f */
[----:B------:R-:W-:Y:S02]  /*0220*/  UISETP.EQ.AND UP2, UPT, UR53, URZ, !UP0 ;  /* 0x0000003f3500728c */ /* 0x000fe4000c742270 */
[----:B------:R-:W-:Y:S02]  /*0230*/  UISETP.EQ.AND UP3, UPT, UR53, URZ, !UP1 ;  /* 0x0000003f3500728c */ /* 0x000fe4000cf62270 */
[----:B------:R-:W-:Y:S02]  /*0240*/  UISETP.GE.U32.AND UP4, UPT, UR10, 0x4, UPT ;  /* 0x000000040a00788c */ /* 0x000fe4000bf86070 */
[----:B------:R-:W-:Y:S01]  /*0250*/  USEL UR52, URZ, 0x1, !UP2 ;  /* 0x000000013f347887 */ /* 0x000fe2000d000000 */
[----:B-1----:R-:W-:Y:S01]  /*0260*/  ISETP.NE.AND P0, PT, R4, RZ, PT ;  /* 0x000000ff0400720c */ /* 0x002fe20003f05270 */
[----:B------:R-:W-:Y:S01]  /*0270*/  USEL UR51, URZ, 0x1, !UP3 ;  /* 0x000000013f337887 */ /* 0x000fe2000d800000 */
[----:B------:R-:W-:Y:S01]  /*0280*/  IMAD.U32 R4, RZ, RZ, UR5 ;  /* 0x00000005ff047e24 */ /* 0x000fe2000f8e00ff */
[----:B------:R-:W-:-:S02]  /*0290*/  USEL UR52, UR52, 0x2, UP4 ;  /* 0x0000000234347887 */ /* 0x000fc4000a000000 */
[----:B------:R-:W-:-:S08]  /*02a0*/  USEL UR51, UR51, 0x2, UP4 ;  /* 0x0000000233337887 */ /* 0x000fd0000a000000 */
[----:B------:R-:W-:Y:S05]  /*02b0*/  @P0 BRA `(.L_x_2) ;  /* 0x0000000000480947 */ /* 0x000fea0003800000 */
[----:B------:R-:W1:Y:S01]  /*02c0*/  S2UR UR8, SR_CgaCtaId ;  /* 0x00000000000879c3 */ /* 0x000e620000008800 */
[----:B------:R-:W-:Y:S01]  /*02d0*/  UMOV UR4, 0x400 ;  /* 0x0000040000047882 */ /* 0x000fe20000000000 */
[----:B------:R-:W-:Y:S01]  /*02e0*/  UMOV UR5, 0x1 ;  /* 0x0000000100057882 */ /* 0x000fe20000000000 */
[----:B------:R-:W-:Y:S01]  /*02f0*/  UMOV UR6, 0x80 ;  /* 0x0000008000067882 */ /* 0x000fe20000000000 */
[----:B------:R-:W-:Y:S01]  /*0300*/  ELECT P0, URZ, PT ;  /* 0x00000000003f782f */ /* 0x000fe20003800000 */
[----:B------:R-:W-:-:S04]  /*0310*/  UIADD3 UR6, -UR6, 0x100000, URZ ;  /* 0x0010000006067890 */ /* 0x000fc8000fffe13f */
[----:B------:R-:W-:Y:S02]  /*0320*/  USHF.L.U32 UR7, UR6, 0xb, URZ ;  /* 0x0000000b06077899 */ /* 0x000fe4000800063f */
[----:B------:R-:W-:Y:S02]  /*0330*/  USHF.L.U32 UR6, UR6, 0x1, URZ ;  /* 0x0000000106067899 */ /* 0x000fe4000800063f */
[----:B-1----:R-:W-:Y:S02]  /*0340*/  ULEA UR8, UR8, UR4, 0x18 ;  /* 0x0000000408087291 */ /* 0x002fe4000f8ec03f */
[----:B------:R-:W-:-:S04]  /*0350*/  UIADD3 UR4, -UR5, 0x100000, URZ ;  /* 0x0010000005047890 */ /* 0x000fc8000fffe13f */
[----:B------:R-:W-:Y:S02]  /*0360*/  USHF.L.U32 UR5, UR4, 0xb, URZ ;  /* 0x0000000b04057899 */ /* 0x000fe4000800063f */
[----:B------:R-:W-:Y:S01]  /*0370*/  USHF.L.U32 UR4, UR4, 0x1, URZ ;  /* 0x0000000104047899 */ /* 0x000fe2000800063f */
[----:B------:R-:W1:Y:S11]  /*0380*/  FENCE.VIEW.ASYNC.S ;  /* 0x00000000000073c6 */ /* 0x000e760000000000 */
[----:B-1----:R1:W2:Y:S01]  /*0390*/  SYNCS.EXCH.64 URZ, [UR8+0x12450], UR4 ;  /* 0x01245004083f75b2 */ /* 0x0022a20008000100 */
[----:B------:R1:W3:Y:S01]  /*03a0*/  SYNCS.EXCH.64 URZ, [UR8+0x12460], UR6 ;  /* 0x01246006083f75b2 */ /* 0x0002e20008000100 */
[----:B------:R1:W4:Y:S01]  /*03b0*/  SYNCS.EXCH.64 URZ, [UR8+0x12458], UR4 ;  /* 0x01245804083f75b2 */ /* 0x0003220008000100 */
[----:B------:R1:W1:Y:S01]  /*03c0*/  SYNCS.EXCH.64 URZ, [UR8+0x12468], UR6 ;  /* 0x01246806083f75b2 */ /* 0x0002620008000100 */
[----:B------:R-:W-:Y:S01]  /*03d0*/  NOP ;  /* 0x0000000000007918 */ /* 0x000fe20000000000 */
.L_x_2:
[----:B------:R-:W5:Y:S01]  /*03e0*/  SHFL.IDX PT, R3, R0, RZ, 0x1f ;  /* 0x00001fff00037589 */ /* 0x000f6200000e0000 */
[----:B------:R-:W-:Y:S01]  /*03f0*/  NOP ;  /* 0x0000000000007918 */ /* 0x000fe20000000000 */
[----:B-----5:R-:W-:-:S13]  /*0400*/  ISETP.NE.AND P0, PT, R3, RZ, PT ;  /* 0x000000ff0300720c */ /* 0x020fda0003f05270 */
[----:B------:R-:W-:Y:S05]  /*0410*/  @P0 BRA `(.L_x_3) ;  /* 0x0000000000600947 */ /* 0x000fea0003800000 */
[----:B-1----:R-:W1:Y:S01]  /*0420*/  S2UR UR5, SR_CgaCtaId ;  /* 0x00000000000579c3 */ /* 0x002e620000008800 */
[----:B------:R-:W-:Y:S01]  /*0430*/  UMOV UR4, 0x400 ;  /* 0x0000040000047882 */ /* 0x000fe20000000000 */
[----:B------:R-:W-:Y:S01]  /*0440*/  UMOV UR6, 0x1 ;  /* 0x0000000100067882 */ /* 0x000fe20000000000 */
[----:B------:R-:W-:Y:S01]  /*0450*/  UMOV UR9, 0x100 ;  /* 0x0000010000097882 */ /* 0x000fe20000000000 */
[----:B------:R-:W-:-:S04]  /*0460*/  UIADD3 UR6, -UR6, 0x100000, URZ ;  /* 0x0010000006067890 */ /* 0x000fc8000fffe13f */
[----:B------:R-:W-:Y:S02]  /*0470*/  USHF.L.U32 UR7, UR6, 0xb, URZ ;  /* 0x0000000b06077899 */ /* 0x000fe4000800063f */
[----:B------:R-:W-:Y:S01]  /*0480*/  USHF.L.U32 UR6, UR6, 0x1, URZ ;  /* 0x0000000106067899 */ /* 0x000fe2000800063f */
[----:B------:R-:W-:Y:S01]  /*0490*/  ELECT P0, URZ, PT ;  /* 0x00000000003f782f */ /* 0x000fe20003800000 */
[----:B-1----:R-:W-:Y:S02]  /*04a0*/  ULEA UR8, UR5, UR4, 0x18 ;  /* 0x0000000405087291 */ /* 0x002fe4000f8ec03f */
[----:B------:R-:W-:-:S04]  /*04b0*/  UIADD3 UR4, -UR9, 0x100000, URZ ;  /* 0x0010000009047890 */ /* 0x000fc8000fffe13f */
[----:B------:R-:W-:Y:S02]  /*04c0*/  USHF.L.U32 UR5, UR4, 0xb, URZ ;  /* 0x0000000b04057899 */ /* 0x000fe4000800063f */
[----:B------:R-:W-:Y:S01]  /*04d0*/  USHF.L.U32 UR4, UR4, 0x1, URZ ;  /* 0x0000000104047899 */ /* 0x000fe2000800063f */
[----:B------:R-:W1:Y:S03]  /*04e0*/  FENCE.VIEW.ASYNC.S ;  /* 0x00000000000073c6 */ /* 0x000e660000000000 */
[----:B-1----:R1:W1:Y:S08]  /*04f0*/  SYNCS.EXCH.64 URZ, [UR8+0x12400], UR6 ;  /* 0x01240006083f75b2 */ /* 0x0022700008000100 */
[----:B------:R1:W1:Y:S01]  /*0500*/  SYNCS.EXCH.64 URZ, [UR8+0x12428], UR4 ;  /* 0x01242804083f75b2 */ /* 0x0002620008000100 */
        /* <DEDUP_REMOVED lines=8> */
[----:B------:R-:W-:Y:S01]  /*0590*/  NOP ;  /* 0x0000000000007918 */ /* 0x000fe20000000000 */
.L_x_3:
        /* <DEDUP_REMOVED lines=21> */
[----:B------:R-:W-:Y:S01]  /*06f0*/  NOP ;  /* 0x0000000000007918 */ /* 0x000fe20000000000 */
.L_x_4:
[----:B------:R-:W5:Y:S01]  /*0700*/  SHFL.IDX PT, R3, R0, RZ, 0x1f ;  /* 0x00001fff00037589 */ /* 0x000f6200000e0000 */
[----:B------:R-:W-:Y:S01]  /*0710*/  ELECT P0, URZ, PT ;  /* 0x00000000003f782f */ /* 0x000fe20003800000 */
[----:B------:R-:W-:Y:S01]  /*0720*/  NOP ;  /* 0x0000000000007918 */ /* 0x000fe20000000000 */
[----:B-1----:R-:W-:Y:S02]  /*0730*/  UMOV UR4, 0x80 ;  /* 0x0000008000047882 */ /* 0x002fe40000000000 */
[C---:B-----5:R-:W-:Y:S02]  /*0740*/  ISETP.NE.OR P0, PT, R3.reuse, RZ, !P0 ;  /* 0x000000ff0300720c */ /* 0x060fe40004705670 */
[----:B------:R-:W-:-:S11]  /*0750*/  ISETP.NE.AND P3, PT, R3, RZ, PT ;  /* 0x000000ff0300720c */ /* 0x000fd60003f65270 */
[----:B------:R-:W-:Y:S01]  /*0760*/  VOTEU.ALL UP2, P0 ;  /* 0x00000000003f7886 */ /* 0x000fe20000040000 */
[----:B------:R-:W-:Y:S01]  /*0770*/  VOTEU.ALL UP3, P0 ;  /* 0x00000000003f7886 */ /* 0x000fe20000060000 */
[----:B------:R-:W-:Y:S01]  /*0780*/  VOTEU.ALL UP4, P0 ;  /* 0x00000000003f7886 */ /* 0x000fe20000080000 */
[----:B------:R-:W-:Y:S02]  /*0790*/  VOTEU.ALL UP5, P0 ;  /* 0x00000000003f7886 */ /* 0x000fe400000a0000 */
[----:B------:R-:W1:Y:S01]  /*07a0*/  @!UP2 S2UR UR7, SR_CgaCtaId ;  /* 0x000000000007a9c3 */ /* 0x000e620000008800 */
[----:B------:R-:W-:Y:S01]  /*07b0*/  @!UP2 UMOV UR6, 0x400 ;  /* 0x000004000006a882 */ /* 0x000fe20000000000 */
[----:B------:R-:W-:-:S04]  /*07c0*/  @!UP2 UIADD3 UR4, -UR4, 0x100000, URZ ;  /* 0x001000000404a890 */ /* 0x000fc8000fffe13f */
[----:B------:R-:W-:Y:S02]  /*07d0*/  @!UP2 USHF.L.U32 UR5, UR4, 0xb, URZ ;  /* 0x0000000b0405a899 */ /* 0x000fe4000800063f */
[----:B------:R-:W-:Y:S02]  /*07e0*/  @!UP2 USHF.L.U32 UR4, UR4, 0x1, URZ ;  /* 0x000000010404a899 */ /* 0x000fe4000800063f */
[----:B-1----:R-:W-:Y:S01]  /*07f0*/  @!UP2 ULEA UR6, UR7, UR6, 0x18 ;  /* 0x000000060706a291 */ /* 0x002fe2000f8ec03f */
[----:B------:R-:W-:Y:S01]  /*0800*/  VOTEU.ALL UP2, P0 ;  /* 0x00000000003f7886 */ /* 0x000fe20000040000 */
[----:B------:R-:W1:Y:S10]  /*0810*/  FENCE.VIEW.ASYNC.S ;  /* 0x00000000000073c6 */ /* 0x000e740000000000 */
[----:B-1----:R1:W1:Y:S01]  /*0820*/  @!UP2 SYNCS.EXCH.64 URZ, [UR6+0x12490], UR4 ;  /* 0x01249004063fa5b2 */ /* 0x0022620008000100 */
[----:B------:R1:W1:Y:S01]  /*0830*/  @!UP3 SYNCS.EXCH.64 URZ, [UR6+0x12498], UR4 ;  /* 0x01249804063fb5b2 */ /* 0x0002620008000100 */
[----:B------:R1:W1:Y:S01]  /*0840*/  @!UP4 SYNCS.EXCH.64 URZ, [UR6+0x124a0], UR4 ;  /* 0x0124a004063fc5b2 */ /* 0x0002620008000100 */
[----:B------:R1:W1:Y:S01]  /*0850*/  @!UP5 SYNCS.EXCH.64 URZ, [UR6+0x124a8], UR4 ;  /* 0x0124a804063fd5b2 */ /* 0x0002620008000100 */
[----:B------:R-:W-:Y:S01]  /*0860*/  NOP ;  /* 0x0000000000007918 */ /* 0x000fe20000000000 */
[----:B------:R-:W-:Y:S05]  /*0870*/  @P3 BRA `(.L_x_5) ;  /* 0x0000000000483947 */ /* 0x000fea0003800000 */
[----:B-1----:R-:W1:Y:S01]  /*0880*/  S2UR UR5, SR_CgaCtaId ;  /* 0x00000000000579c3 */ /* 0x002e620000008800 */
[----:B------:R-:W-:Y:S01]  /*0890*/  UMOV UR4, 0x400 ;  /* 0x0000040000047882 */ /* 0x000fe20000000000 */
[----:B------:R-:W-:Y:S01]  /*08a0*/  UMOV UR6, 0x20 ;  /* 0x0000002000067882 */ /* 0x000fe20000000000 */
[----:B------:R-:W-:Y:S01]  /*08b0*/  UMOV UR7, 0x80 ;  /* 0x0000008000077882 */ /* 0x000fe20000000000 */
[----:B------:R-:W-:Y:S01]  /*08c0*/  ELECT P0, URZ, PT ;  /* 0x00000000003f782f */ /* 0x000fe20003800000 */
[----:B-1----:R-:W-:Y:S02]  /*08d0*/  ULEA UR8, UR5, UR4, 0x18 ;  /* 0x0000000405087291 */ /* 0x002fe4000f8ec03f */
[----:B------:R-:W-:-:S04]  /*08e0*/  UIADD3 UR4, -UR6, 0x100000, URZ ;  /* 0x0010000006047890 */ /* 0x000fc8000fffe13f */
[----:B------:R-:W-:Y:S02]  /*08f0*/  USHF.L.U32 UR5, UR4, 0xb, URZ ;  /* 0x0000000b04057899 */ /* 0x000fe4000800063f */
[----:B------:R-:W-:Y:S02]  /*0900*/  USHF.L.U32 UR4, UR4, 0x1, URZ ;  /* 0x0000000104047899 */ /* 0x000fe4000800063f */
        /* <DEDUP_REMOVED lines=9> */
.L_x_5:
[----:B------:R-:W-:Y:S01]  /*09a0*/  VOTEU.ANY UP2, P2 ;  /* 0x00000000003f7886 */ /* 0x000fe20001040100 */
[----:B-1----:R-:W-:Y:S01]  /*09b0*/  UMOV UR4, 0x40 ;  /* 0x0000004000047882 */ /* 0x002fe20000000000 */
[----:B------:R-:W-:Y:S01]  /*09c0*/  ISETP.NE.AND P3, PT, RZ, UR53, PT ;  /* 0x00000035ff007c0c */ /* 0x000fe2000bf65270 */
[----:B------:R-:W-:Y:S01]  /*09d0*/  NOP ;  /* 0x0000000000007918 */ /* 0x000fe20000000000 */
[----:B------:R-:W-:Y:S01]  /*09e0*/  ISETP.EQ.AND P0, PT, R4, 0x2, P1 ;  /* 0x000000020400780c */ /* 0x000fe20000f02270 */
[----:B------:R-:W1:Y:S01]  /*09f0*/  @UP2 S2UR UR7, SR_CgaCtaId ;  /* 0x00000000000729c3 */ /* 0x000e620000008800 */
[----:B------:R-:W-:Y:S01]  /*0a00*/  @UP2 UMOV UR6, 0x400 ;  /* 0x0000040000062882 */ /* 0x000fe20000000000 */
[----:B------:R-:W-:-:S04]  /*0a10*/  @UP2 UIADD3 UR4, -UR4, 0x100000, URZ ;  /* 0x0010000004042890 */ /* 0x000fc8000fffe13f */
[----:B------:R-:W-:Y:S02]  /*0a20*/  @UP2 USHF.L.U32 UR5, UR4, 0xb, URZ ;  /* 0x0000000b04052899 */ /* 0x000fe4000800063f */
[----:B------:R-:W-:Y:S02]  /*0a30*/  @UP2 USHF.L.U32 UR4, UR4, 0x1, URZ ;  /* 0x0000000104042899 */ /* 0x000fe4000800063f */
[----:B-1----:R-:W-:Y:S01]  /*0a40*/  @UP2 ULEA UR6, UR7, UR6, 0x18 ;  /* 0x0000000607062291 */ /* 0x002fe2000f8ec03f */
[----:B------:R-:W-:Y:S01]  /*0a50*/  VOTEU.ANY UP2, P2 ;  /* 0x00000000003f7886 */ /* 0x000fe20001040100 */
[----:B------:R-:W-:Y:S01]  /*0a60*/  ISETP.EQ.AND P2, PT, R4, 0x1, P1 ;  /* 0x000000010400780c */ /* 0x000fe20000f42270 */
[----:B------:R-:W1:Y:S09]  /*0a70*/  FENCE.VIEW.ASYNC.S ;  /* 0x00000000000073c6 */ /* 0x000e720000000000 */
[----:B-1----:R1:W2:Y:S01]  /*0a80*/  @UP2 SYNCS.EXCH.64 URZ, [UR6+0x124b0], UR4 ;  /* 0x0124b004063f25b2 */ /* 0x0022a20008000100 */
[----:B------:R-:W-:Y:S01]  /*0a90*/  NOP ;  /* 0x0000000000007918 */ /* 0x000fe20000000000 */
[----:B--234-:R-:W-:Y:S06]  /*0aa0*/  BAR.SYNC.DEFER_BLOCKING 0x0 ;  /* 0x0000000000007b1d */ /* 0x01cfec0000010000 */
[----:B------:R-:W-:Y:S05]  /*0ab0*/  @!P3 BRA `(.L_x_6) ;  /* 0x0000006c0064b947 */ /* 0x000fea0003800000 */
[----:B------:R-:W-:-:S06]  /*0ac0*/  UISETP.GT.U32.AND UP0, UPT, UR10, 0x3, UPT ;  /* 0x000000030a00788c */ /* 0x000fcc000bf04070 */
[----:B------:R-:W-:-:S13]  /*0ad0*/  PLOP3.LUT P0, PT, PT, PT, UP0, 0x80, 0x0 ;  /* 0x000000000000781c */ /* 0x000fda0003f0f008 */
[----:B-1----:R-:W-:Y:S05]  /*0ae0*/  @P0 EXIT ;  /* 0x000000000000094d */ /* 0x002fea0003800000 */
.L_x_7:
[----:B------:R-:W-:-:S08]  /*0af0*/  NOP ;  /* 0x0000000000007918 */ /* 0x000fd00000000000 */
[----:B------:R-:W1:Y:S02]  /*0b00*/  USETMAXREG.TRY_ALLOC.CTAPOOL UP0, 0xf0 ;  /* 0x000000f0000079c8 */ /* 0x000e640008000600 */
[----:B-1----:R-:W-:-:S13]  /*0b10*/  PLOP3.LUT P0, PT, PT, PT, UP0, 0x80, 0x0 ;  /* 0x000000000000781c */ /* 0x002fda0003f0f008 */
[----:B------:R-:W-:Y:S05]  /*0b20*/  @!P0 BRA `(.L_x_7) ;  /* 0xfffffffc00f08947 */ /* 0x000fea000383ffff */
[----:B------:R-:W-:Y:S02]  /*0b30*/  ULDC UR4, c[0x0][0xa00] ;  /* 0x0002800000047ab9 */ /* 0x000fe40000000800 */
[----:B------:R-:W-:-:S13]  /*0b40*/  ISETP.GE.AND P0, PT, R17, UR4, PT ;  /* 0x0000000411007c0c */ /* 0x000fda000bf06270 */
[----:B------:R-:W-:Y:S05]  /*0b50*/  @P0 EXIT ;  /* 0x000000000000094d */ /* 0x000fea0003800000 */
[----:B------:R-:W1:Y:S01]  /*0b60*/  S2UR UR4, SR_CgaCtaId ;  /* 0x00000000000479c3 */ /* 0x000e620000008800 */
[----:B------:R-:W-:Y:S01]  /*0b70*/  SHF.R.S32.HI R3, RZ, 0x1f, R2 ;  /* 0x0000001fff037819 */ /* 0x000fe20000011402 */
[----:B------:R-:W-:Y:S01]  /*0b80*/  UMOV UR49, 0x400 ;  /* 0x0000040000317882 */ /* 0x000fe20000000000 */
[----:B------:R-:W-:Y:S01]  /*0b90*/  UISETP.NE.AND UP0, UPT, UR53, 0x1, UPT ;  /* 0x000000013500788c */ /* 0x000fe2000bf05270 */
[----:B------:R-:W-:Y:S01]  /*0ba0*/  IMAD.MOV.U32 R18, RZ, RZ, RZ ;  /* 0x000000ffff127224 */ /* 0x000fe200078e00ff */
[----:B------:R-:W-:Y:S01]  /*0bb0*/  LEA.HI R3, R3, R2, RZ, 0x7 ;  /* 0x0000000203037211 */ /* 0x000fe200078f38ff */
[----:B------:R-:W-:Y:S02]  /*0bc0*/  ULOP3.LUT UR50, UR52, 0x1, URZ, 0xfc, !UPT ;  /* 0x0000000134327892 */ /* 0x000fe4000f8efc3f */
[----:B------:R-:W-:Y:S01]  /*0bd0*/  UP2UR UR5, UPR, URZ, 0x1 ;  /* 0x000000013f057883 */ /* 0x000fe20008000000 */
[----:B------:R-:W-:Y:S01]  /*0be0*/  LOP3.LUT R3, R3, 0xffffff80, RZ, 0xc0, !PT ;  /* 0xffffff8003037812 */ /* 0x000fe200078ec0ff */
[----:B------:R-:W-:Y:S01]  /*0bf0*/  USEL UR6, URZ, 0x1, UP0 ;  /* 0x000000013f067887 */ /* 0x000fe20008000000 */
[----:B------:R-:W-:Y:S01]  /*0c00*/  ULDC.64 UR54, c[0x0][0x198] ;  /* 0x0000660000367ab9 */ /* 0x000fe20000000a00 */
[----:B------:R-:W-:-:S02]  /*0c10*/  UMOV UR38, URZ ;  /* 0x0000003f00267c82 */ /* 0x000fc40008000000 */
[----:B------:R-:W-:Y:S01]  /*0c20*/  IMAD.IADD R3, R2, 0x1, -R3 ;  /* 0x0000000102037824 */ /* 0x000fe200078e0a03 */
[----:B------:R-:W-:Y:S01]  /*0c30*/  UMOV UR37, URZ ;  /* 0x0000003f00257c82 */ /* 0x000fe20008000000 */
[----:B------:R-:W-:Y:S01]  /*0c40*/  IMAD.U32 R22, RZ, RZ, UR6 ;  /* 0x00000006ff167e24 */ /* 0x000fe2000f8e00ff */
[----:B------:R-:W-:Y:S01]  /*0c50*/  UMOV UR36, URZ ;  /* 0x0000003f00247c82 */ /* 0x000fe20008000000 */
[----:B------:R-:W-:Y:S01]  /*0c60*/  ULDC.64 UR56, c[0x0][0x208] ;  /* 0x0000820000387ab9 */ /* 0x000fe20000000a00 */
[----:B------:R-:W-:-:S04]  /*0c70*/  SHF.R.S32.HI R0, RZ, 0x1f, R3 ;  /* 0x0000001fff007819 */ /* 0x000fc80000011403 */
[----:B------:R-:W-:Y:S01]  /*0c80*/  LEA.HI R0, R0, R3, RZ, 0x2 ;  /* 0x0000000300007211 */ /* 0x000fe200078f10ff */
[----:B-1----:R-:W-:-:S03]  /*0c90*/  ULEA UR49, UR4, UR49, 0x18 ;  /* 0x0000003104317291 */ /* 0x002fc6000f8ec03f */
[----:B------:R-:W-:Y:S01]  /*0ca0*/  LOP3.LUT R0, R0, 0x7ffffffc, RZ, 0xc0, !PT ;  /* 0x7ffffffc00007812 */ /* 0x000fe200078ec0ff */
[----:B------:R-:W-:Y:S02]  /*0cb0*/  UIADD3 UR4, UR49, 0x4000, URZ ;  /* 0x0000400031047890 */ /* 0x000fe4000fffe03f */
[----:B------:R-:W-:Y:S01]  /*0cc0*/  USHF.R.U32.HI UR5, URZ, 0x4, UR49 ;  /* 0x000000043f057899 */ /* 0x000fe20008011631 */
[----:B------:R-:W-:Y:S01]  /*0cd0*/  IADD3 R0, R3, -R0, RZ ;  /* 0x8000000003007210 */ /* 0x000fe20007ffe0ff */
[----:B------:R-:W-:Y:S02]  /*0ce0*/  USHF.R.U32.HI UR4, URZ, 0x4, UR4 ;  /* 0x000000043f047899 */ /* 0x000fe40008011604 */
[----:B------:R-:W-:Y:S02]  /*0cf0*/  ULOP3.LUT UR5, UR5, 0x3fff, URZ, 0xc0, !UPT ;  /* 0x00003fff05057892 */ /* 0x000fe4000f8ec03f */
[----:B------:R-:W-:Y:S01]  /*0d00*/  ULOP3.LUT UR48, UR4, 0x3fff, URZ, 0xc0, !UPT ;  /* 0x00003fff04307892 */ /* 0x000fe2000f8ec03f */
[----:B------:R-:W-:Y:S01]  /*0d10*/  IMAD.SHL.U32 R16, R0, 0x2, RZ ;  /* 0x0000000200107824 */ /* 0x000fe200078e00ff */
[----:B------:R-:W-:-:S02]  /*0d20*/  ULOP3.LUT UR47, UR5, 0x10000, URZ, 0xfc, !UPT ;  /* 0x00010000052f7892 */ /* 0x000fc4000f8efc3f */
[----:B------:R-:W-:-:S12]  /*0d30*/  ULOP3.LUT UR46, UR48, 0x10000, URZ, 0xfc, !UPT ;  /* 0x00010000302e7892 */ /* 0x000fd8000f8efc3f */
.L_x_75:
[----:B------:R-:W-:Y:S01]  /*0d40*/  ULDC UR8, c[0x0][0xa04] ;  /* 0x0002810000087ab9 */ /* 0x000fe20000000800 */
[----:B------:R-:W-:Y:S01]  /*0d50*/  R2UR UR45, R17 ;  /* 0x00000000112d72ca */ /* 0x000fe200000e0000 */
[----:B------:R-:W-:Y:S01]  /*0d60*/  UISETP.NE.AND UP0, UPT, UR8, 0x1, UPT ;  /* 0x000000010800788c */ /* 0x000fe2000bf05270 */
[----:B------:R-:W-:Y:S01]  /*0d70*/  ULDC UR4, c[0x0][0xa10] ;  /* 0x0002840000047ab9 */ /* 0x000fe20000000800 */
[----:B------:R-:W-:Y:S01]  /*0d80*/  ULDC UR44, c[0x0][0xa1c] ;  /* 0x00028700002c7ab9 */ /* 0x000fe20000000800 */
[----:B------:R-:W-:Y:S02]  /*0d90*/  UISETP.NE.AND UP1, UPT, UR4, 0x1, UPT ;  /* 0x000000010400788c */ /* 0x000fe4000bf25270 */
[----:B------:R-:W-:-:S06]  /*0da0*/  UISETP.NE.AND UP2, UPT, UR53, 0x1, UPT ;  /* 0x000000013500788c */ /* 0x000fcc000bf45270 */
[----:B------:R-:W-:Y:S01]  /*0db0*/  @UP0 ULDC.64 UR6, c[0x0][0xa08] ;  /* 0x0002820000060ab9 */ /* 0x000fe20000000a00 */
[----:B------:R-:W-:Y:S01]  /*0dc0*/  PLOP3.LUT P0, PT, PT, PT, UP2, 0x80, 0x0 ;  /* 0x000000000000781c */ /* 0x000fe20003f0f028 */
[----:B------:R-:W-:-:S03]  /*0dd0*/  UIMAD.WIDE.U32 UR4, UR45, UR6, URZ ;  /* 0x000000062d0472a5 */ /* 0x000fc6000f8e003f */
[----:B------:R-:W-:Y:S01]  /*0de0*/  @UP1 ULDC UR6, c[0x0][0xa18] ;  /* 0x0002860000061ab9 */ /* 0x000fe20000000800 */
[----:B------:R-:W-:Y:S02]  /*0df0*/  @UP0 USHF.R.U32.HI UR45, URZ, UR7, UR5 ;  /* 0x000000073f2d0299 */ /* 0x000fe40008011605 */
[----:B------:R-:W-:Y:S01]  /*0e00*/  UISETP.NE.AND UP0, UPT, UR44, 0x1, UPT ;  /* 0x000000012c00788c */ /* 0x000fe2000bf05270 */
[----:B------:R-:W-:Y:S02]  /*0e10*/  @UP1 ULDC UR4, c[0x0][0xa14] ;  /* 0x0002850000041ab9 */ /* 0x000fe40000000800 */
[----:B------:R-:W-:Y:S02]  /*0e20*/  UIMAD.WIDE.U32 UR4, UR45, UR4, URZ ;  /* 0x000000042d0472a5 */ /* 0x000fe4000f8e003f */
[----:B------:R-:W-:Y:S01]  /*0e30*/  IADD3 R0, RZ, -UR45, RZ ;  /* 0x8000002dff007c10 */ /* 0x000fe2000fffe0ff */
[----:B------:R-:W-:Y:S01]  /*0e40*/  UMOV UR39, UR45 ;  /* 0x0000002d00277c82 */ /* 0x000fe20008000000 */
[----:B------:R-:W-:-:S03]  /*0e50*/  @UP1 USHF.R.U32.HI UR39, URZ, UR6, UR5 ;  /* 0x000000063f271299 */ /* 0x000fc60008011605 */
[----:B------:R-:W-:Y:S01]  /*0e60*/  IMAD R0, R0, UR8, R17 ;  /* 0x0000000800007c24 */ /* 0x000fe2000f8e0211 */
[----:B------:R-:W-:Y:S02]  /*0e70*/  @UP0 ULDC.64 UR6, c[0x0][0xa20] ;  /* 0x0002880000060ab9 */ /* 0x000fe40000000a00 */
[----:B------:R-:W-:Y:S02]  /*0e80*/  UIMAD.WIDE.U32 UR4, UR39, UR6, URZ ;  /* 0x00000006270472a5 */ /* 0x000fe4000f8e003f */
[----:B------:R-:W-:Y:S01]  /*0e90*/  R2UR UR42, R0 ;  /* 0x00000000002a72ca */ /* 0x000fe200000e0000 */
[----:B------:R-:W-:Y:S01]  /*0ea0*/  UMOV UR6, UR39 ;  /* 0x0000002700067c82 */ /* 0x000fe20008000000 */
[----:B------:R-:W-:-:S04]  /*0eb0*/  @UP0 USHF.R.U32.HI UR6, URZ, UR7, UR5 ;  /* 0x000000073f060299 */ /* 0x000fc80008011605 */
[----:B------:R-:W-:-:S04]  /*0ec0*/  UIADD3 UR4, -UR6, URZ, URZ ;  /* 0x0000003f06047290 */ /* 0x000fc8000fffe13f */
[----:B------:R-:W-:Y:S01]  /*0ed0*/  UIMAD UR44, UR44, UR4, UR39 ;  /* 0x000000042c2c72a4 */ /* 0x000fe2000f8e0227 */
[----:B--2---:R-:W-:Y:S11]  /*0ee0*/  @!P0 BRA `(.L_x_8) ;  /* 0x0000000000688947 */ /* 0x004ff60003800000 */
[----:B------:R-:W-:-:S06]  /*0ef0*/  UISETP.NE.AND UP0, UPT, UR53, 0x2, UPT ;  /* 0x000000023500788c */ /* 0x000fcc000bf05270 */
[----:B------:R-:W-:-:S13]  /*0f00*/  PLOP3.LUT P1, PT, PT, PT, UP0, 0x80, 0x0 ;  /* 0x000000000000781c */ /* 0x000fda0003f2f008 */
[----:B------:R-:W-:Y:S05]  /*0f10*/  @!P1 BRA `(.L_x_9) ;  /* 0x0000000000449947 */ /* 0x000fea0003800000 */
[----:B------:R-:W-:-:S06]  /*0f20*/  UISETP.NE.AND UP0, UPT, UR53, 0x3, UPT ;  /* 0x000000033500788c */ /* 0x000fcc000bf05270 */
[----:B------:R-:W-:-:S13]  /*0f30*/  PLOP3.LUT P1, PT, PT, PT, UP0, 0x80, 0x0 ;  /* 0x000000000000781c */ /* 0x000fda0003f2f008 */
[----:B------:R-:W-:Y:S05]  /*0f40*/  @!P1 BRA `(.L_x_10) ;  /* 0x0000000000249947 */ /* 0x000fea0003800000 */
[----:B------:R-:W-:-:S06]  /*0f50*/  UISETP.NE.AND UP0, UPT, UR53, 0x4, UPT ;  /* 0x000000043500788c */ /* 0x000fcc000bf05270 */
[----:B------:R-:W-:-:S13]  /*0f60*/  PLOP3.LUT P1, PT, PT, PT, UP0, 0x80, 0x0 ;  /* 0x000000000000781c */ /* 0x000fda0003f2f008 */
[----:B------:R-:W-:Y:S05]  /*0f70*/  @P1 BRA `(.L_x_11) ;  /* 0x0000000000541947 */ /* 0x000fea0003800000 */
[----:B------:R-:W-:Y:S02]  /*0f80*/  UIADD3 UR4, UR38, -0x1, URZ ;  /* 0xffffffff26047890 */ /* 0x000fe4000fffe03f */
[----:B------:R-:W-:Y:S02]  /*0f90*/  ULOP3.LUT UR38, UR38, 0x1, URZ, 0xc, !UPT ;  /* 0x0000000126267892 */ /* 0x000fe4000f8e0c3f */
[----:B------:R-:W-:-:S04]  /*0fa0*/  ULOP3.LUT UR4, UR4, 0x2, URZ, 0xc0, !UPT ;  /* 0x0000000204047892 */ /* 0x000fc8000f8ec03f */
[----:B------:R-:W-:-:S04]  /*0fb0*/  USHF.R.U32.HI UR4, URZ, 0x1, UR4 ;  /* 0x000000013f047899 */ /* 0x000fc80008011604 */
[----:B------:R-:W-:Y:S01]  /*0fc0*/  ULOP3.LUT UR37, UR37, UR4, URZ, 0x3c, !UPT ;  /* 0x0000000425257292 */ /* 0x000fe2000f8e3c3f */
[----:B------:R-:W-:Y:S11]  /*0fd0*/  BRA `(.L_x_11) ;  /* 0x00000000003c7947 */ /* 0x000ff60003800000 */
.L_x_10:
[----:B------:R-:W-:Y:S02]  /*0fe0*/  ULOP3.LUT UP0, URZ, UR38, 0x2, URZ, 0xc0, !UPT ;  /* 0x00000002263f7892 */ /* 0x000fe4000f80c03f */
[----:B------:R-:W-:Y:S02]  /*0ff0*/  ULOP3.LUT UR38, UR38, 0x1, URZ, 0xc0, !UPT ;  /* 0x0000000126267892 */ /* 0x000fe4000f8ec03f */
[----:B------:R-:W-:-:S04]  /*1000*/  USEL UR4, URZ, 0x1, UP0 ;  /* 0x000000013f047887 */ /* 0x000fc80008000000 */
[----:B------:R-:W-:Y:S01]  /*1010*/  ULOP3.LUT UR37, UR37, UR4, URZ, 0x3c, !UPT ;  /* 0x0000000425257292 */ /* 0x000fe2000f8e3c3f */
[----:B------:R-:W-:Y:S11]  /*1020*/  BRA `(.L_x_11) ;  /* 0x0000000000287947 */ /* 0x000ff60003800000 */
.L_x_9:
[----:B------:R-:W-:Y:S02]  /*1030*/  UIADD3 UR4, UR38, 0x1, URZ ;  /* 0x0000000126047890 */ /* 0x000fe4000fffe03f */
[----:B------:R-:W-:Y:S02]  /*1040*/  ULOP3.LUT UR38, UR38, 0x1, URZ, 0xc, !UPT ;  /* 0x0000000126267892 */ /* 0x000fe4000f8e0c3f */
[----:B------:R-:W-:-:S04]  /*1050*/  UISETP.GT.U32.AND UP0, UPT, UR4, 0x1, UPT ;  /* 0x000000010400788c */ /* 0x000fc8000bf04070 */
[----:B------:R-:W-:-:S04]  /*1060*/  USEL UR4, URZ, 0x1, !UP0 ;  /* 0x000000013f047887 */ /* 0x000fc8000c000000 */
[----:B------:R-:W-:Y:S01]  /*1070*/  ULOP3.LUT UR37, UR37, UR4, URZ, 0x3c, !UPT ;  /* 0x0000000425257292 */ /* 0x000fe2000f8e3c3f */
[----:B------:R-:W-:Y:S11]  /*1080*/  BRA `(.L_x_11) ;  /* 0x0000000000107947 */ /* 0x000ff60003800000 */
.L_x_8:
[----:B------:R-:W-:Y:S02]  /*1090*/  UISETP.GT.U32.AND UP0, UPT, UR38, 0x1, UPT ;  /* 0x000000012600788c */ /* 0x000fe4000bf04070 */
[----:B------:R-:W-:Y:S02]  /*10a0*/  ULOP3.LUT UR38, UR38, 0x1, URZ, 0xc0, !UPT ;  /* 0x0000000126267892 */ /* 0x000fe4000f8ec03f */
[----:B------:R-:W-:-:S04]  /*10b0*/  USEL UR4, URZ, 0x1, !UP0 ;  /* 0x000000013f047887 */ /* 0x000fc8000c000000 */
[----:B------:R-:W-:-:S12]  /*10c0*/  ULOP3.LUT UR37, UR37, UR4, URZ, 0x3c, !UPT ;  /* 0x0000000425257292 */ /* 0x000fd8000f8e3c3f */
.L_x_11:
[----:B------:R-:W-:Y:S05]  /*10d0*/  @!P0 BRA `(.L_x_12) ;  /* 0x00000000003c8947 */ /* 0x000fea0003800000 */
        /* <DEDUP_REMOVED lines=9> */
[----:B------:R-:W-:Y:S01]  /*1170*/  ULEA UR42, UR42, 0x3, 0x1 ;  /* 0x000000032a2a7891 */ /* 0x000fe2000f8e083f */
[----:B------:R-:W-:Y:S11]  /*1180*/  BRA `(.L_x_15) ;  /* 0x0000000000147947 */ /* 0x000ff60003800000 */
.L_x_14:
[----:B------:R-:W-:Y:S01]  /*1190*/  ULEA UR42, UR42, 0x2, 0x1 ;  /* 0x000000022a2a7891 */ /* 0x000fe2000f8e083f */
[----:B------:R-:W-:Y:S11]  /*11a0*/  BRA `(.L_x_15) ;  /* 0x00000000000c7947 */ /* 0x000ff60003800000 */
.L_x_13:
[----:B------:R-:W-:Y:S01]  /*11b0*/  ULEA UR42, UR42, 0x1, 0x1 ;  /* 0x000000012a2a7891 */ /* 0x000fe2000f8e083f */
[----:B------:R-:W-:Y:S11]  /*11c0*/  BRA `(.L_x_15) ;  /* 0x0000000000047947 */ /* 0x000ff60003800000 */
.L_x_12:
[----:B------:R-:W-:-:S12]  /*11d0*/  USHF.L.U32 UR42, UR42, 0x1, URZ ;  /* 0x000000012a2a7899 */ /* 0x000fd8000800063f */
.L_x_15:
[----:B------:R-:W-:-:S04]  /*11e0*/  ULOP3.LUT UR4, UR51, 0x1, URZ, 0xfc, !UPT ;  /* 0x0000000133047892 */ /* 0x000fc8000f8efc3f */
[----:B------:R-:W-:-:S06]  /*11f0*/  UISETP.NE.AND UP0, UPT, UR4, 0x3, UPT ;  /* 0x000000030400788c */ /* 0x000fcc000bf05270 */
[----:B------:R-:W-:-:S13]  /*1200*/  PLOP3.LUT P0, PT, PT, PT, UP0, 0x80, 0x0 ;  /* 0x000000000000781c */ /* 0x000fda0003f0f008 */
[----:B------:R-:W-:Y:S05]  /*1210*/  @!P0 BRA `(.L_x_16) ;  /* 0x0000000000048947 */ /* 0x000fea0003800000 */
[----:B------:R-:W-:Y:S01]  /*1220*/  BPT.TRAP 0x1 ;  /* 0x000000040000795c */ /* 0x000fe20000300000 */
.L_x_16:
[----:B------:R-:W-:Y:S01]  /*1230*/  ULEA UR4, UR38, UR49, 0x3 ;  /* 0x0000003126047291 */ /* 0x000fe2000f8e183f */
[----:B------:R-:W-:Y:S01]  /*1240*/  IMAD.U32 R0, RZ, RZ, UR37 ;  /* 0x00000025ff007e24 */ /* 0x000fe2000f8e00ff */
[----:B------:R-:W-:-:S04]  /*1250*/  UISETP.NE.AND UP0, UPT, UR50, 0x3, UPT ;  /* 0x000000033200788c */ /* 0x000fc8000bf05270 */
[----:B------:R-:W-:Y:S02]  /*1260*/  SHF.L.U32 R0, R0, 0x1f, RZ ;  /* 0x0000001f00007819 */ /* 0x000fe400000006ff */
[----:B------:R-:W-:Y:S02]  /*1270*/  PLOP3.LUT P0, PT, PT, PT, UP0, 0x80, 0x0 ;  /* 0x000000000000781c */ /* 0x000fe40003f0f008 */
[----:B------:R-:W1:Y:S02]  /*1280*/  SYNCS.PHASECHK.TRANS64.TRYWAIT P1, [UR4+0x12450], R0 ;  /* 0x01245000ff0075a7 */ /* 0x000e640008020144 */
[----:B-1----:R-:W-:Y:S09]  /*1290*/  @!P1 BRA `(.L_x_17) ;  /* 0x0000007c00589947 */ /* 0x002ff20003800000 */
.L_x_121:
[----:B------:R-:W-:Y:S05]  /*12a0*/  @!P0 BRA `(.L_x_18) ;  /* 0x0000000000048947 */ /* 0x000fea0003800000 */
[----:B------:R-:W-:Y:S01]  /*12b0*/  BPT.TRAP 0x1 ;  /* 0x000000040000795c */ /* 0x000fe20000300000 */
.L_x_18:
[----:B------:R-:W-:Y:S01]  /*12c0*/  ULEA UR22, UR36, UR49, 0x3 ;  /* 0x0000003124167291 */ /* 0x000fe2000f8e183f */
[----:B-1----:R-:W-:Y:S01]  /*12d0*/  SHF.L.U32 R0, R18, 0x1f, RZ ;  /* 0x0000001f12007819 */ /* 0x002fe200000006ff */
[----:B------:R-:W-:Y:S01]  /*12e0*/  UIADD3 UR23, UR49, 0x12490, URZ ;  /* 0x0001249031177890 */ /* 0x000fe2000fffe03f */
[----:B------:R-:W-:Y:S01]  /*12f0*/  SHF.L.U32 R3, R22, 0x1f, RZ ;  /* 0x0000001f16037819 */ /* 0x000fe200000006ff */
[----:B------:R-:W-:Y:S02]  /*1300*/  ULEA UR4, UR53, 0xfffffff8, 0x3 ;  /* 0xfffffff835047891 */ /* 0x000fe4000f8e183f */
[----:B------:R-:W-:Y:S02]  /*1310*/  ULEA UR20, UR53, UR23, 0x3 ;  /* 0x0000001735147291 */ /* 0x000fe4000f8e183f */
[----:B------:R-:W-:Y:S01]  /*1320*/  ULOP3.LUT UR21, UR4, 0x8, URZ, 0xc, !UPT ;  /* 0x0000000804157892 */ /* 0x000fe2000f8e0c3f */
[----:B------:R-:W1:Y:S02]  /*1330*/  SYNCS.PHASECHK.TRANS64.TRYWAIT P1, [UR22+0x12400], R0 ;  /* 0x01240000ff0075a7 */ /* 0x000e640008020156 */
[----:B-1----:R-:W-:Y:S09]  /*1340*/  @!P1 BRA `(.L_x_19) ;  /* 0x0000007c00449947 */ /* 0x002ff20003800000 */
.L_x_122:
[----:B------:R-:W2:Y:S02]  /*1350*/  SYNCS.PHASECHK.TRANS64.TRYWAIT P1, [UR20+-0x8], R3 ;  /* 0xfffff803ff0075a7 */ /* 0x000ea40008020154 */
[----:B--2---:R-:W-:Y:S05]  /*1360*/  @!P1 BRA `(.L_x_20) ;  /* 0x0000007c00549947 */ /* 0x004fea0003800000 */
.L_x_123:
[----:B------:R-:W-:Y:S01]  /*1370*/  ULEA UR18, UR36, UR46, 0x9 ;  /* 0x0000002e24127291 */ /* 0x000fe2000f8e483f */
[----:B------:R-:W-:Y:S01]  /*1380*/  WARPGROUP.ARRIVE ;  /* 0x00000000000079c5 */ /* 0x000fe20000000000 */
[----:B------:R-:W-:Y:S01]  /*1390*/  ULEA UR16, UR38, UR47, 0x9 ;  /* 0x0000002f26107291 */ /* 0x000fe2000f8e483f */
[----:B-1----:R-:W1:Y:S01]  /*13a0*/  LDC R3, c[0x0][0x28c] ;  /* 0x0000a300ff037b82 */ /* 0x002e620000000800 */
[----:B------:R-:W-:Y:S01]  /*13b0*/  UMOV UR19, 0x40000040 ;  /* 0x4000004000137882 */ /* 0x000fe20000000000 */
[----:B------:R-:W-:Y:S01]  /*13c0*/  UMOV UR17, 0x40000040 ;  /* 0x4000004000117882 */ /* 0x000fe20000000000 */
[----:B------:R-:W-:Y:S01]  /*13d0*/  UIADD3 UR6, UR18, 0x2, URZ ;  /* 0x0000000212067890 */ /* 0x000fe2000fffe03f */
[C---:B------:R-:W-:Y:S01]  /*13e0*/  VIADD R0, R16.reuse, 0x1 ;  /* 0x0000000110007836 */ /* 0x040fe20000000000 */
[----:B------:R-:W-:Y:S01]  /*13f0*/  UIADD3 UR4, UR16, 0x2, URZ ;  /* 0x0000000210047890 */ /* 0x000fe2000fffe03f */
[C---:B------:R-:W-:Y:S01]  /*1400*/  VIADD R4, R16.reuse, 0x8 ;  /* 0x0000000810047836 */ /* 0x040fe20000000000 */
[----:B------:R-:W-:Y:S01]  /*1410*/  UMOV UR7, 0x40000040 ;  /* 0x4000004000077882 */ /* 0x000fe20000000000 */
[----:B------:R-:W-:Y:S01]  /*1420*/  HGMMA.64x64x16.F32 R24, gdesc[UR16], RZ, !UPT, gsb0 ;  /* 0x00e00000101879f0 */ /* 0x000fe2000c0008ff */
[----:B------:R-:W-:Y:S01]  /*1430*/  UMOV UR5, 0x40000040 ;  /* 0x4000004000057882 */ /* 0x000fe20000000000 */
[----:B------:R-:W-:Y:S01]  /*1440*/  UIADD3 UR10, UR18, 0x4, URZ ;  /* 0x00000004120a7890 */ /* 0x000fe2000fffe03f */
[----:B------:R-:W-:Y:S01]  /*1450*/  VIADD R6, R16, 0x10 ;  /* 0x0000001010067836 */ /* 0x000fe20000000000 */
[----:B------:R-:W-:Y:S01]  /*1460*/  UIADD3 UR8, UR16, 0x4, URZ ;  /* 0x0000000410087890 */ /* 0x000fe2000fffe03f */
[----:B------:R-:W-:Y:S01]  /*1470*/  P2R R9, PR, RZ, 0x1 ;  /* 0x00000001ff097803 */ /* 0x000fe20000000000 */
[----:B------:R-:W-:Y:S01]  /*1480*/  UMOV UR11, 0x40000040 ;  /* 0x40000040000b7882 */ /* 0x000fe20000000000 */
[----:B------:R-:W-:Y:S01]  /*1490*/  UMOV UR9, 0x40000040 ;  /* 0x4000004000097882 */ /* 0x000fe20000000000 */
[----:B------:R-:W-:-:S02]  /*14a0*/  UIADD3 UR14, UR18, 0x6, URZ ;  /* 0x00000006120e7890 */ /* 0x000fc4000fffe03f */
[----:B------:R-:W-:Y:S01]  /*14b0*/  UIADD3 UR12, UR16, 0x6, URZ ;  /* 0x00000006100c7890 */ /* 0x000fe2000fffe03f */
[----:B------:R-:W-:Y:S01]  /*14c0*/  UMOV UR15, 0x40000040 ;  /* 0x40000040000f7882 */ /* 0x000fe20000000000 */
[----:B------:R-:W-:Y:S01]  /*14d0*/  UMOV UR13, 0x40000040 ;  /* 0x40000040000d7882 */ /* 0x000fe20000000000 */
[-C--:B-1----:R-:W-:Y:S02]  /*14e0*/  ISETP.GE.AND P4, PT, R0, R3.reuse, PT ;  /* 0x000000030000720c */ /* 0x082fe40003f86270 */
[----:B------:R-:W-:Y:S02]  /*14f0*/  IADD3 R0, R16, 0x9, RZ ;  /* 0x0000000910007810 */ /* 0x000fe40007ffe0ff */
[-C--:B------:R-:W-:Y:S01]  /*1500*/  ISETP.GE.AND P1, PT, R4, R3.reuse, PT ;  /* 0x000000030400720c */ /* 0x080fe20003f26270 */
[C---:B------:R-:W-:Y:S01]  /*1510*/  VIADD R4, R16.reuse, 0x11 ;  /* 0x0000001110047836 */ /* 0x040fe20000000000 */
[-C--:B------:R-:W-:Y:S02]  /*1520*/  ISETP.GE.AND P2, PT, R16, R3.reuse, PT ;  /* 0x000000031000720c */ /* 0x080fe40003f46270 */
[-C--:B------:R-:W-:Y:S01]  /*1530*/  ISETP.GE.AND P3, PT, R0, R3.reuse, PT ;  /* 0x000000030000720c */ /* 0x080fe20003f66270 */
[----:B------:R-:W-:Y:S01]  /*1540*/  VIADD R0, R16, 0x18 ;  /* 0x0000001810007836 */ /* 0x000fe20000000000 */
[----:B------:R-:W-:-:S02]  /*1550*/  ISETP.GE.AND P5, PT, R4, R3, PT ;  /* 0x000000030400720c */ /* 0x000fc40003fa6270 */
[----:B------:R-:W-:Y:S02]  /*1560*/  IADD3 R4, R16, 0x19, RZ ;  /* 0x0000001910047810 */ /* 0x000fe40007ffe0ff */
[----:B------:R-:W-:Y:S01]  /*1570*/  ISETP.GE.AND P6, PT, R6, R3, PT ;  /* 0x000000030600720c */ /* 0x000fe20003fc6270 */
[----:B------:R-:W-:Y:S02]  /*1580*/  WARPGROUP.DEPBAR.LE gsb0, 0x0 ;  /* 0x00008000000079c5 */ /* 0x000fe40000010000 */
[----:B------:R-:W-:-:S06]  /*1590*/  WARPGROUP.ARRIVE ;  /* 0x00000000000079c5 */ /* 0x000fcc0000000000 */
[----:B------:R-:W-:Y:S01]  /*15a0*/  HGMMA.64x64x16.F32 R24, gdesc[UR4], R24, gsb0 ;  /* 0x00e00000041879f0 */ /* 0x000fe20008000818 */
[----:B------:R-:W-:Y:S02]  /*15b0*/  ULDC UR6, c[0x0][0x604] ;  /* 0x0001810000067ab9 */ /* 0x000fe40000000800 */
[----:B------:R-:W-:Y:S02]  /*15c0*/  WARPGROUP.DEPBAR.LE gsb0, 0x0 ;  /* 0x00008000000079c5 */ /* 0x000fe40000010000 */
[----:B------:R-:W-:-:S06]  /*15d0*/  WARPGROUP.ARRIVE ;  /* 0x00000000000079c5 */ /* 0x000fcc0000000000 */
[----:B------:R-:W-:Y:S03]  /*15e0*/  HGMMA.64x64x16.F32 R24, gdesc[UR8], R24, gsb0 ;  /* 0x00e00000081879f0 */ /* 0x000fe60008000818 */
[----:B------:R-:W-:Y:S02]  /*15f0*/  WARPGROUP.DEPBAR.LE gsb0, 0x0 ;  /* 0x00008000000079c5 */ /* 0x000fe40000010000 */
[----:B------:R-:W-:-:S06]  /*1600*/  WARPGROUP.ARRIVE ;  /* 0x00000000000079c5 */ /* 0x000fcc0000000000 */
[----:B------:R-:W-:Y:S03]  /*1610*/  HGMMA.64x64x16.F32 R24, gdesc[UR12], R24, gsb0 ;  /* 0x00e000000c1879f0 */ /* 0x000fe60008000818 */
[----:B------:R-:W-:Y:S02]  /*1620*/  WARPGROUP.DEPBAR.LE gsb0, 0x0 ;  /* 0x00008000000079c5 */ /* 0x000fe40000010000 */
[----:B------:R-:W-:Y:S02]  /*1630*/  FSEL R24, R24, -INF , !P2 ;  /* 0xff80000018187808 */ /* 0x000fe40005000000 */
[----:B------:R-:W-:Y:S02]  /*1640*/  FSEL R25, R25, -INF , !P4 ;  /* 0xff80000019197808 */ /* 0x000fe40006000000 */
[----:B------:R-:W-:Y:S02]  /*1650*/  FSEL R28, R28, -INF , !P1 ;  /* 0xff8000001c1c7808 */ /* 0x000fe40004800000 */
[----:B------:R-:W-:-:S02]  /*1660*/  FMNMX R5, R24, R25, !PT ;  /* 0x0000001918057209 */ /* 0x000fc40007800000 */
[----:B------:R-:W-:Y:S02]  /*1670*/  FSEL R26, R26, -INF , !P2 ;  /* 0xff8000001a1a7808 */ /* 0x000fe40005000000 */
[-C--:B------:R-:W-:Y:S01]  /*1680*/  ISETP.GE.AND P2, PT, R0, R3.reuse, PT ;  /* 0x000000030000720c */ /* 0x080fe20003f46270 */
[----:B------:R-:W-:Y:S01]  /*1690*/  VIADD R0, R16, 0x20 ;  /* 0x0000002010007836 */ /* 0x000fe20000000000 */
[----:B------:R-:W-:Y:S02]  /*16a0*/  FSEL R27, R27, -INF , !P4 ;  /* 0xff8000001b1b7808 */ /* 0x000fe40006000000 */
[----:B------:R-:W-:Y:S02]  /*16b0*/  ISETP.GE.AND P4, PT, R4, R3, PT ;  /* 0x000000030400720c */ /* 0x000fe40003f86270 */
[----:B------:R-:W-:Y:S02]  /*16c0*/  FSEL R29, R29, -INF , !P3 ;  /* 0xff8000001d1d7808 */ /* 0x000fe40005800000 */
[----:B------:R-:W-:-:S02]  /*16d0*/  FMNMX R4, R28, R5, !PT ;  /* 0x000000051c047209 */ /* 0x000fc40007800000 */
[----:B------:R-:W-:Y:S02]  /*16e0*/  FSEL R30, R30, -INF , !P1 ;  /* 0xff8000001e1e7808 */ /* 0x000fe40004800000 */
[----:B------:R-:W-:Y:S01]  /*16f0*/  ISETP.GE.AND P1, PT, R0, R3, PT ;  /* 0x000000030000720c */ /* 0x000fe20003f26270 */
[----:B------:R-:W-:Y:S01]  /*1700*/  VIADD R0, R16, 0x21 ;  /* 0x0000002110007836 */ /* 0x000fe20000000000 */
[----:B------:R-:W-:Y:S02]  /*1710*/  FSEL R32, R32, -INF , !P6 ;  /* 0xff80000020207808 */ /* 0x000fe40007000000 */
[----:B------:R-:W-:Y:S02]  /*1720*/  FMNMX R5, R29, R4, !PT ;  /* 0x000000041d057209 */ /* 0x000fe40007800000 */
[----:B------:R-:W-:Y:S02]  /*1730*/  FSEL R33, R33, -INF , !P5 ;  /* 0xff80000021217808 */ /* 0x000fe40006800000 */
[----:B------:R-:W-:-:S02]  /*1740*/  FMNMX R4, R32, R5, !PT ;  /* 0x0000000520047209 */ /* 0x000fc40007800000 */
[----:B------:R-:W-:Y:S02]  /*1750*/  FSEL R31, R31, -INF , !P3 ;  /* 0xff8000001f1f7808 */ /* 0x000fe40005800000 */
[-C--:B------:R-:W-:Y:S01]  /*1760*/  ISETP.GE.AND P3, PT, R0, R3.reuse, PT ;  /* 0x000000030000720c */ /* 0x080fe20003f66270 */
[----:B------:R-:W-:Y:S01]  /*1770*/  VIADD R0, R16, 0x28 ;  /* 0x0000002810007836 */ /* 0x000fe20000000000 */
[----:B------:R-:W-:Y:S02]  /*1780*/  FSEL R36, R36, -INF , !P2 ;  /* 0xff80000024247808 */ /* 0x000fe40005000000 */
[----:B------:R-:W-:Y:S02]  /*1790*/  FMNMX R5, R33, R4, !PT ;  /* 0x0000000421057209 */ /* 0x000fe40007800000 */
[----:B------:R-:W-:Y:S02]  /*17a0*/  FSEL R34, R34, -INF , !P6 ;  /* 0xff80000022227808 */ /* 0x000fe40007000000 */
[----:B------:R-:W-:-:S02]  /*17b0*/  ISETP.GE.AND P6, PT, R0, R3, PT ;  /* 0x000000030000720c */ /* 0x000fc40003fc6270 */
[----:B------:R-:W-:Y:S02]  /*17c0*/  FSEL R37, R37, -INF , !P4 ;  /* 0xff80000025257808 */ /* 0x000fe40006000000 */
[----:B------:R-:W-:Y:S02]  /*17d0*/  FMNMX R4, R36, R5, !PT ;  /* 0x0000000524047209 */ /* 0x000fe40007800000 */
[----:B------:R-:W-:Y:S02]  /*17e0*/  IADD3 R0, R16, 0x29, RZ ;  /* 0x0000002910007810 */ /* 0x000fe40007ffe0ff */
[----:B------:R-:W-:Y:S02]  /*17f0*/  FSEL R35, R35, -INF , !P5 ;  /* 0xff80000023237808 */ /* 0x000fe40006800000 */
[----:B------:R-:W-:Y:S02]  /*1800*/  FSEL R40, R40, -INF , !P1 ;  /* 0xff80000028287808 */ /* 0x000fe40004800000 */
[----:B------:R-:W-:-:S02]  /*1810*/  FMNMX R5, R37, R4, !PT ;  /* 0x0000000425057209 */ /* 0x000fc40007800000 */
[----:B------:R-:W-:Y:S01]  /*1820*/  ISETP.GE.AND P5, PT, R0, R3, PT ;  /* 0x000000030000720c */ /* 0x000fe20003fa6270 */
[----:B------:R-:W-:Y:S01]  /*1830*/  VIADD R0, R16, 0x30 ;  /* 0x0000003010007836 */ /* 0x000fe20000000000 */
[----:B------:R-:W-:Y:S02]  /*1840*/  FSEL R41, R41, -INF , !P3 ;  /* 0xff80000029297808 */ /* 0x000fe40005800000 */
[----:B------:R-:W-:Y:S02]  /*1850*/  FMNMX R4, R40, R5, !PT ;  /* 0x0000000528047209 */ /* 0x000fe40007800000 */
[----:B------:R-:W-:Y:S02]  /*1860*/  FSEL R38, R38, -INF , !P2 ;  /* 0xff80000026267808 */ /* 0x000fe40005000000 */
[----:B------:R-:W-:Y:S01]  /*1870*/  ISETP.GE.AND P2, PT, R0, R3, PT ;  /* 0x000000030000720c */ /* 0x000fe20003f46270 */
[----:B------:R-:W-:Y:S01]  /*1880*/  VIADD R0, R16, 0x31 ;  /* 0x0000003110007836 */ /* 0x000fe20000000000 */
[----:B------:R-:W-:-:S02]  /*1890*/  FSEL R44, R44, -INF , !P6 ;  /* 0xff8000002c2c7808 */ /* 0x000fc40007000000 */
[----:B------:R-:W-:Y:S02]  /*18a0*/  FMNMX R5, R41, R4, !PT ;  /* 0x0000000429057209 */ /* 0x000fe40007800000 */
[----:B------:R-:W-:Y:S02]  /*18b0*/  FSEL R39, R39, -INF , !P4 ;  /* 0xff80000027277808 */ /* 0x000fe40006000000 */
[----:B------:R-:W-:Y:S02]  /*18c0*/  FSEL R45, R45, -INF , !P5 ;  /* 0xff8000002d2d7808 */ /* 0x000fe40006800000 */
[----:B------:R-:W-:Y:S02]  /*18d0*/  FMNMX R4, R44, R5, !PT ;  /* 0x000000052c047209 */ /* 0x000fe40007800000 */
[----:B------:R-:W-:Y:S01]  /*18e0*/  ISETP.GE.AND P4, PT, R0, R3, PT ;  /* 0x000000030000720c */ /* 0x000fe20003f86270 */
[----:B------:R-:W-:Y:S01]  /*18f0*/  VIADD R0, R16, 0x38 ;  /* 0x0000003810007836 */ /* 0x000fe20000000000 */
[----:B------:R-:W-:-:S02]  /*1900*/  FSEL R48, R48, -INF , !P2 ;  /* 0xff80000030307808 */ /* 0x000fc40005000000 */
[----:B------:R-:W-:Y:S02]  /*1910*/  FMNMX R5, R45, R4, !PT ;  /* 0x000000042d057209 */ /* 0x000fe40007800000 */
[----:B------:R-:W-:Y:S02]  /*1920*/  FSEL R42, R42, -INF , !P1 ;  /* 0xff8000002a2a7808 */ /* 0x000fe40004800000 */
[----:B------:R-:W-:Y:S02]  /*1930*/  ISETP.GE.AND P1, PT, R0, R3, PT ;  /* 0x000000030000720c */ /* 0x000fe40003f26270 */
[----:B------:R-:W-:Y:S02]  /*1940*/  IADD3 R0, R16, 0x39, RZ ;  /* 0x0000003910007810 */ /* 0x000fe40007ffe0ff */
[----:B------:R-:W-:Y:S02]  /*1950*/  FSEL R49, R49, -INF , !P4 ;  /* 0xff80000031317808 */ /* 0x000fe40006000000 */
[----:B------:R-:W-:-:S02]  /*1960*/  FMNMX R4, R48, R5, !PT ;  /* 0x0000000530047209 */ /* 0x000fc40007800000 */
[----:B------:R-:W-:Y:S02]  /*1970*/  FSEL R43, R43, -INF , !P3 ;  /* 0xff8000002b2b7808 */ /* 0x000fe40005800000 */
[----:B------:R-:W-:Y:S02]  /*1980*/  ISETP.GE.AND P3, PT, R0, R3, PT ;  /* 0x000000030000720c */ /* 0x000fe40003f66270 */
[----:B------:R-:W-:Y:S02]  /*1990*/  FSEL R52, R52, -INF , !P1 ;  /* 0xff80000034347808 */ /* 0x000fe40004800000 */
[----:B------:R-:W-:Y:S02]  /*19a0*/  FMNMX R5, R49, R4, !PT ;  /* 0x0000000431057209 */ /* 0x000fe40007800000 */
[----:B------:R-:W-:Y:S02]  /*19b0*/  FSEL R53, R53, -INF , !P3 ;  /* 0xff80000035357808 */ /* 0x000fe40005800000 */
[----:B------:R-:W-:-:S02]  /*19c0*/  FMNMX R0, R52, R5, !PT ;  /* 0x0000000534007209 */ /* 0x000fc40007800000 */
[----:B------:R-:W-:Y:S02]  /*19d0*/  FSEL R46, R46, -INF , !P6 ;  /* 0xff8000002e2e7808 */ /* 0x000fe40007000000 */
[----:B------:R-:W-:Y:S02]  /*19e0*/  FMNMX R6, R53, R0, !PT ;  /* 0x0000000035067209 */ /* 0x000fe40007800000 */
[----:B------:R-:W-:Y:S02]  /*19f0*/  FSEL R47, R47, -INF , !P5 ;  /* 0xff8000002f2f7808 */ /* 0x000fe40006800000 */
[----:B------:R-:W-:Y:S01]  /*1a00*/  FSEL R50, R50, -INF , !P2 ;  /* 0xff80000032327808 */ /* 0x000fe20005000000 */
[----:B------:R-:W1:Y:S01]  /*1a10*/  SHFL.BFLY PT, R5, R6, 0x1, 0x1f ;  /* 0x0c201f0006057f89 */ /* 0x000e6200000e0000 */
[----:B------:R-:W-:Y:S02]  /*1a20*/  FSEL R51, R51, -INF , !P4 ;  /* 0xff80000033337808 */ /* 0x000fe40006000000 */
[----:B------:R-:W-:-:S02]  /*1a30*/  FSEL R54, R54, -INF , !P1 ;  /* 0xff80000036367808 */ /* 0x000fc40004800000 */
[----:B------:R-:W-:Y:S02]  /*1a40*/  FSEL R55, R55, -INF , !P3 ;  /* 0xff80000037377808 */ /* 0x000fe40005800000 */
[----:B-1----:R-:W-:Y:S02]  /*1a50*/  FMNMX R7, R6, R5, !PT ;  /* 0x0000000506077209 */ /* 0x002fe40007800000 */
[----:B------:R-:W-:-:S03]  /*1a60*/  FMNMX R5, R26, R27, !PT ;  /* 0x0000001b1a057209 */ /* 0x000fc60007800000 */
[----:B------:R-:W1:Y:S01]  /*1a70*/  SHFL.BFLY PT, R4, R7, 0x2, 0x1f ;  /* 0x0c401f0007047f89 */ /* 0x000e6200000e0000 */
[----:B------:R-:W-:-:S04]  /*1a80*/  FMNMX R0, R30, R5, !PT ;  /* 0x000000051e007209 */ /* 0x000fc80007800000 */
[----:B------:R-:W-:-:S04]  /*1a90*/  FMNMX R5, R31, R0, !PT ;  /* 0x000000001f057209 */ /* 0x000fc80007800000 */
[----:B------:R-:W-:-:S04]  /*1aa0*/  FMNMX R0, R34, R5, !PT ;  /* 0x0000000522007209 */ /* 0x000fc80007800000 */
[----:B------:R-:W-:-:S04]  /*1ab0*/  FMNMX R5, R35, R0, !PT ;  /* 0x0000000023057209 */ /* 0x000fc80007800000 */
[----:B------:R-:W-:-:S04]  /*1ac0*/  FMNMX R0, R38, R5, !PT ;  /* 0x0000000526007209 */ /* 0x000fc80007800000 */
[----:B------:R-:W-:Y:S02]  /*1ad0*/  FMNMX R5, R39, R0, !PT ;  /* 0x0000000027057209 */ /* 0x000fe40007800000 */
[----:B-1----:R-:W-:Y:S02]  /*1ae0*/  FMNMX R4, R7, R4, !PT ;  /* 0x0000000407047209 */ /* 0x002fe40007800000 */
[----:B------:R-:W-:Y:S02]  /*1af0*/  FMNMX R0, R42, R5, !PT ;  /* 0x000000052a007209 */ /* 0x000fe40007800000 */
[C---:B------:R-:W-:Y:S02]  /*1b00*/  FSETP.NEU.AND P0, PT, R4.reuse, -INF , PT ;  /* 0xff8000000400780b */ /* 0x040fe40003f0d000 */
[----:B------:R-:W-:Y:S02]  /*1b10*/  FMNMX R5, R43, R0, !PT ;  /* 0x000000002b057209 */ /* 0x000fe40007800000 */
[----:B------:R-:W-:-:S02]  /*1b20*/  FSEL R8, R4, RZ, P0 ;  /* 0x000000ff04087208 */ /* 0x000fc40000000000 */
[----:B------:R-:W-:Y:S02]  /*1b30*/  FMNMX R0, R46, R5, !PT ;  /* 0x000000052e007209 */ /* 0x000fe40007800000 */
[----:B------:R-:W-:Y:S01]  /*1b40*/  ISETP.NE.AND P0, PT, R9, RZ, PT ;  /* 0x000000ff0900720c */ /* 0x000fe20003f05270 */
[----:B------:R-:W-:Y:S01]  /*1b50*/  FMUL R8, R8, UR6 ;  /* 0x0000000608087c20 */ /* 0x000fe20008400000 */
[----:B------:R-:W-:-:S03]  /*1b60*/  FMNMX R5, R47, R0, !PT ;  /* 0x000000002f057209 */ /* 0x000fc60007800000 */
[--C-:B------:R-:W-:Y:S01]  /*1b70*/  FFMA R24, R24, UR6, -R8.reuse ;  /* 0x0000000618187c23 */ /* 0x100fe20008000808 */
[--C-:B------:R-:W-:Y:S01]  /*1b80*/  FFMA R25, R25, UR6, -R8.reuse ;  /* 0x0000000619197c23 */ /* 0x100fe20008000808 */
[----:B------:R-:W-:Y:S01]  /*1b90*/  FMNMX R0, R50, R5, !PT ;  /* 0x0000000532007209 */ /* 0x000fe20007800000 */
[--C-:B------:R-:W-:Y:S01]  /*1ba0*/  FFMA R36, R36, UR6, -R8.reuse ;  /* 0x0000000624247c23 */ /* 0x100fe20008000808 */
[--C-:B------:R-:W-:Y:S01]  /*1bb0*/  FFMA R32, R32, UR6, -R8.reuse ;  /* 0x0000000620207c23 */ /* 0x100fe20008000808 */
[----:B------:R-:W-:Y:S01]  /*1bc0*/  FSETP.GEU.AND P5, PT, R24, -126, PT ;  /* 0xc2fc00001800780b */ /* 0x000fe20003fae000 */
[--C-:B------:R-:W-:Y:S01]  /*1bd0*/  FFMA R33, R33, UR6, -R8.reuse ;  /* 0x0000000621217c23 */ /* 0x100fe20008000808 */
[----:B------:R-:W-:Y:S01]  /*1be0*/  FMNMX R5, R51, R0, !PT ;  /* 0x0000000033057209 */ /* 0x000fe20007800000 */
        /* <DEDUP_REMOVED lines=10> */
[----:B------:R-:W-:Y:S01]  /*1c90*/  @!P5 FMUL R24, R24, 0.5 ;  /* 0x3f0000001818d820 */ /* 0x000fe20000400000 */
[----:B------:R-:W-:Y:S01]  /*1ca0*/  FSETP.GEU.AND P6, PT, R28, -126, PT ;  /* 0xc2fc00001c00780b */ /* 0x000fe20003fce000 */
[----:B------:R-:W1:Y:S01]  /*1cb0*/  SHFL.BFLY PT, R5, R0, 0x1, 0x1f ;  /* 0x0c201f0000057f89 */ /* 0x000e6200000e0000 */
[----:B------:R-:W-:Y:S01]  /*1cc0*/  FSETP.GEU.AND P4, PT, R29, -126, PT ;  /* 0xc2fc00001d00780b */ /* 0x000fe20003f8e000 */
[----:B------:R-:W-:Y:S01]  /*1cd0*/  @!P2 FMUL R25, R25, 0.5 ;  /* 0x3f0000001919a820 */ /* 0x000fe20000400000 */
[--C-:B------:R-:W-:Y:S01]  /*1ce0*/  FFMA R48, R48, UR6, -R8.reuse ;  /* 0x0000000630307c23 */ /* 0x100fe20008000808 */
[----:B------:R-:W2:Y:S01]  /*1cf0*/  MUFU.EX2 R24, R24 ;  /* 0x0000001800187308 */ /* 0x000ea20000000800 */
[--C-:B------:R-:W-:Y:S01]  /*1d00*/  FFMA R49, R49, UR6, -R8.reuse ;  /* 0x0000000631317c23 */ /* 0x100fe20008000808 */
[----:B------:R-:W-:Y:S01]  /*1d10*/  @!P3 FMUL R32, R32, 0.5 ;  /* 0x3f0000002020b820 */ /* 0x000fe20000400000 */
[--C-:B------:R-:W-:Y:S01]  /*1d20*/  FFMA R40, R40, UR6, -R8.reuse ;  /* 0x0000000628287c23 */ /* 0x100fe20008000808 */
[--C-:B------:R-:W-:Y:S01]  /*1d30*/  FFMA R41, R41, UR6, -R8.reuse ;  /* 0x0000000629297c23 */ /* 0x100fe20008000808 */
[--C-:B------:R-:W-:Y:S01]  /*1d40*/  FFMA R52, R52, UR6, -R8.reuse ;  /* 0x0000000634347c23 */ /* 0x100fe20008000808 */
[----:B------:R-:W-:Y:S01]  /*1d50*/  @!P1 FMUL R33, R33, 0.5 ;  /* 0x3f00000021219820 */ /* 0x000fe20000400000 */
[----:B------:R-:W-:Y:S01]  /*1d60*/  FFMA R53, R53, UR6, -R8 ;  /* 0x0000000635357c23 */ /* 0x000fe20008000808 */
[----:B------:R-:W3:Y:S01]  /*1d70*/  MUFU.EX2 R25, R25 ;  /* 0x0000001900197308 */ /* 0x000ee20000000800 */
[----:B------:R-:W-:Y:S01]  /*1d80*/  @!P6 FMUL R28, R28, 0.5 ;  /* 0x3f0000001c1ce820 */ /* 0x000fe20000400000 */
[----:B------:R-:W-:-:S06]  /*1d90*/  @!P4 FMUL R29, R29, 0.5 ;  /* 0x3f0000001d1dc820 */ /* 0x000fcc0000400000 */
[----:B------:R-:W4:Y:S01]  /*1da0*/  MUFU.EX2 R32, R32 ;  /* 0x0000002000207308 */ /* 0x000f220000000800 */
[----:B--2---:R-:W-:Y:S01]  /*1db0*/  @!P5 FMUL R24, R24, R24 ;  /* 0x000000181818d220 */ /* 0x004fe20000400000 */
[----:B------:R-:W-:Y:S02]  /*1dc0*/  FSETP.GEU.AND P5, PT, R36, -126, PT ;  /* 0xc2fc00002400780b */ /* 0x000fe40003fae000 */
[----:B-1----:R-:W-:-:S04]  /*1dd0*/  FMNMX R5, R0, R5, !PT ;  /* 0x0000000500057209 */ /* 0x002fc80007800000 */
[----:B------:R-:W1:Y:S01]  /*1de0*/  MUFU.EX2 R33, R33 ;  /* 0x0000002100217308 */ /* 0x000e620000000800 */
[----:B---3--:R-:W-:Y:S01]  /*1df0*/  @!P2 FMUL R25, R25, R25 ;  /* 0x000000191919a220 */ /* 0x008fe20000400000 */
[----:B------:R-:W-:Y:S01]  /*1e00*/  FSETP.GEU.AND P2, PT, R37, -126, PT ;  /* 0xc2fc00002500780b */ /* 0x000fe20003f4e000 */
[----:B------:R-:W2:Y:S04]  /*1e10*/  SHFL.BFLY PT, R0, R5, 0x2, 0x1f ;  /* 0x0c401f0005007f89 */ /* 0x000ea800000e0000 */
[----:B------:R-:W-:Y:S01]  /*1e20*/  @!P5 FMUL R36, R36, 0.5 ;  /* 0x3f0000002424d820 */ /* 0x000fe20000400000 */
[----:B------:R-:W3:Y:S01]  /*1e30*/  MUFU.EX2 R28, R28 ;  /* 0x0000001c001c7308 */ /* 0x000ee20000000800 */
[----:B----4-:R-:W-:Y:S01]  /*1e40*/  @!P3 FMUL R32, R32, R32 ;  /* 0x000000202020b220 */ /* 0x010fe20000400000 */
[----:B------:R-:W-:-:S05]  /*1e50*/  FSETP.GEU.AND P3, PT, R44, -126, PT ;  /* 0xc2fc00002c00780b */ /* 0x000fca0003f6e000 */
[----:B------:R-:W-:Y:S01]  /*1e60*/  @!P2 FMUL R37, R37, 0.5 ;  /* 0x3f0000002525a820 */ /* 0x000fe20000400000 */
[----:B------:R-:W4:Y:S01]  /*1e70*/  MUFU.EX2 R36, R36 ;  /* 0x0000002400247308 */ /* 0x000f220000000800 */
[----:B-1----:R-:W-:Y:S01]  /*1e80*/  @!P1 FMUL R33, R33, R33 ;  /* 0x0000002121219220 */ /* 0x002fe20000400000 */
[----:B------:R-:W-:-:S05]  /*1e90*/  FSETP.GEU.AND P1, PT, R45, -126, PT ;  /* 0xc2fc00002d00780b */ /* 0x000fca0003f2e000 */
[----:B------:R-:W-:Y:S01]  /*1ea0*/  @!P3 FMUL R44, R44, 0.5 ;  /* 0x3f0000002c2cb820 */ /* 0x000fe20000400000 */
[----:B------:R-:W1:Y:S01]  /*1eb0*/  MUFU.EX2 R37, R37 ;  /* 0x0000002500257308 */ /* 0x000e620000000800 */
[----:B---3--:R-:W-:Y:S01]  /*1ec0*/  @!P6 FMUL R28, R28, R28 ;  /* 0x0000001c1c1ce220 */ /* 0x008fe20000400000 */
[----:B------:R-:W-:Y:S02]  /*1ed0*/  FSETP.GEU.AND P6, PT, R40, -126, PT ;  /* 0xc2fc00002800780b */ /* 0x000fe40003fce000 */
[----:B--2---:R-:W-:-:S03]  /*1ee0*/  FMNMX R5, R5, R0, !PT ;  /* 0x0000000005057209 */ /* 0x004fc60007800000 */
[----:B------:R-:W-:Y:S01]  /*1ef0*/  @!P1 FMUL R45, R45, 0.5 ;  /* 0x3f0000002d2d9820 */ /* 0x000fe20000400000 */
[----:B------:R-:W2:Y:S01]  /*1f00*/  MUFU.EX2 R29, R29 ;  /* 0x0000001d001d7308 */ /* 0x000ea20000000800 */
[----:B----4-:R-:W-:Y:S01]  /*1f10*/  @!P5 FMUL R36, R36, R36 ;  /* 0x000000242424d220 */ /* 0x010fe20000400000 */
[----:B------:R-:W-:-:S04]  /*1f20*/  FSETP.NEU.AND P5, PT, R5, -INF , PT ;  /* 0xff8000000500780b */ /* 0x000fc80003fad000 */
[----:B------:R-:W-:Y:S01]  /*1f30*/  FSEL R0, R5, RZ, P5 ;  /* 0x000000ff05007208 */ /* 0x000fe20002800000 */
[----:B------:R-:W-:Y:S01]  /*1f40*/  @!P6 FMUL R40, R40, 0.5 ;  /* 0x3f0000002828e820 */ /* 0x000fe20000400000 */
[----:B------:R-:W-:Y:S01]  /*1f50*/  FSETP.GEU.AND P5, PT, R49, -126, PT ;  /* 0xc2fc00003100780b */ /* 0x000fe20003fae000 */
[----:B-1----:R-:W-:Y:S01]  /*1f60*/  @!P2 FMUL R37, R37, R37 ;  /* 0x000000252525a220 */ /* 0x002fe20000400000 */
[----:B------:R-:W-:Y:S01]  /*1f70*/  FSETP.GEU.AND P2, PT, R48, -126, PT ;  /* 0xc2fc00003000780b */ /* 0x000fe20003f4e000 */
[----:B------:R-:W1:Y:S01]  /*1f80*/  MUFU.EX2 R9, R44 ;  /* 0x0000002c00097308 */ /* 0x000e620000000800 */
[----:B------:R-:W-:-:S04]  /*1f90*/  FMUL R0, R0, UR6 ;  /* 0x0000000600007c20 */ /* 0x000fc80008400000 */
[--C-:B------:R-:W-:Y:S01]  /*1fa0*/  FFMA R26, R26, UR6, -R0.reuse ;  /* 0x000000061a1a7c23 */ /* 0x100fe20008000800 */
[----:B--2---:R-:W-:Y:S01]  /*1fb0*/  @!P4 FMUL R29, R29, R29 ;  /* 0x0000001d1d1dc220 */ /* 0x004fe20000400000 */
[----:B------:R-:W-:Y:S01]  /*1fc0*/  FSETP.GEU.AND P4, PT, R41, -126, PT ;  /* 0xc2fc00002900780b */ /* 0x000fe20003f8e000 */
[----:B------:R-:W2:Y:S01]  /*1fd0*/  MUFU.EX2 R12, R45 ;  /* 0x0000002d000c7308 */ /* 0x000ea20000000800 */
[--C-:B------:R-:W-:Y:S01]  /*1fe0*/  FFMA R27, R27, UR6, -R0.reuse ;  /* 0x000000061b1b7c23 */ /* 0x100fe20008000800 */
[----:B------:R-:W-:Y:S01]  /*1ff0*/  @!P5 FMUL R49, R49, 0.5 ;  /* 0x3f0000003131d820 */ /* 0x000fe20000400000 */
[--C-:B------:R-:W-:Y:S01]  /*2000*/  FFMA R30, R30, UR6, -R0.reuse ;  /* 0x000000061e1e7c23 */ /* 0x100fe20008000800 */
[----:B------:R-:W-:Y:S01]  /*2010*/  @!P2 FMUL R48, R48, 0.5 ;  /* 0x3f0000003030a820 */ /* 0x000fe20000400000 */
[--C-:B------:R-:W-:Y:S01]  /*2020*/  FFMA R31, R31, UR6, -R0.reuse ;  /* 0x000000061f1f7c23 */ /* 0x100fe20008000800 */
[--C-:B------:R-:W-:Y:S01]  /*2030*/  FFMA R38, R38, UR6, -R0.reuse ;  /* 0x0000000626267c23 */ /* 0x100fe20008000800 */
[--C-:B------:R-:W-:Y:S01]  /*2040*/  FFMA R39, R39, UR6, -R0.reuse ;  /* 0x0000000627277c23 */ /* 0x100fe20008000800 */
[----:B------:R-:W3:Y:S01]  /*2050*/  MUFU.EX2 R11, R48 ;  /* 0x00000030000b7308 */ /* 0x000ee20000000800 */
[----:B-1----:R-:W-:Y:S01]  /*2060*/  @!P3 FMUL R9, R9, R9 ;  /* 0x000000090909b220 */ /* 0x002fe20000400000 */
[----:B------:R-:W-:Y:S01]  /*2070*/  FSETP.GEU.AND P3, PT, R26, -126, PT ;  /* 0xc2fc00001a00780b */ /* 0x000fe20003f6e000 */
[--C-:B------:R-:W-:Y:S01]  /*2080*/  FFMA R6, R42, UR6, -R0.reuse ;  /* 0x000000062a067c23 */ /* 0x100fe20008000800 */
[----:B------:R-:W-:Y:S01]  /*2090*/  @!P4 FMUL R41, R41, 0.5 ;  /* 0x3f0000002929c820 */ /* 0x000fe20000400000 */
[--C-:B------:R-:W-:Y:S01]  /*20a0*/  FFMA R43, R43, UR6, -R0.reuse ;  /* 0x000000062b2b7c23 */ /* 0x100fe20008000800 */
[--C-:B------:R-:W-:Y:S01]  /*20b0*/  FFMA R34, R34, UR6, -R0.reuse ;  /* 0x0000000622227c23 */ /* 0x100fe20008000800 */
[--C-:B------:R-:W-:Y:S01]  /*20c0*/  FFMA R35, R35, UR6, -R0.reuse ;  /* 0x0000000623237c23 */ /* 0x100fe20008000800 */
[----:B------:R-:W1:Y:S01]  /*20d0*/  MUFU.EX2 R8, R49 ;  /* 0x0000003100087308 */ /* 0x000e620000000800 */
[----:B--2---:R-:W-:Y:S01]  /*20e0*/  @!P1 FMUL R12, R12, R12 ;  /* 0x0000000c0c0c9220 */ /* 0x004fe20000400000 */
[----:B------:R-:W-:Y:S01]  /*20f0*/  FSETP.GEU.AND P1, PT, R27, -126, PT ;  /* 0xc2fc00001b00780b */ /* 0x000fe20003f2e000 */
[--C-:B------:R-:W-:Y:S01]  /*2100*/  FFMA R50, R50, UR6, -R0.reuse ;  /* 0x0000000632327c23 */ /* 0x100fe20008000800 */
[--C-:B------:R-:W-:Y:S01]  /*2110*/  FFMA R51, R51, UR6, -R0.reuse ;  /* 0x0000000633337c23 */ /* 0x100fe20008000800 */
[--C-:B------:R-:W-:Y:S01]  /*2120*/  FFMA R54, R54, UR6, -R0.reuse ;  /* 0x0000000636367c23 */ /* 0x100fe20008000800 */
[----:B------:R-:W-:Y:S01]  /*2130*/  FFMA R47, R47, UR6, -R0 ;  /* 0x000000062f2f7c23 */ /* 0x000fe20008000800 */
[----:B------:R-:W-:Y:S01]  /*2140*/  @!P3 FMUL R26, R26, 0.5 ;  /* 0x3f0000001a1ab820 */ /* 0x000fe20000400000 */
[----:B------:R-:W2:Y:S01]  /*2150*/  MUFU.EX2 R7, R40 ;  /* 0x0000002800077308 */ /* 0x000ea20000000800 */
[----:B---3--:R-:W-:Y:S01]  /*2160*/  @!P2 FMUL R11, R11, R11 ;  /* 0x0000000b0b0ba220 */ /* 0x008fe20000400000 */
[----:B------:R-:W-:-:S05]  /*2170*/  FSETP.GEU.AND P2, PT, R30, -126, PT ;  /* 0xc2fc00001e00780b */ /* 0x000fca0003f4e000 */
[----:B------:R-:W-:Y:S01]  /*2180*/  @!P1 FMUL R27, R27, 0.5 ;  /* 0x3f0000001b1b9820 */ /* 0x000fe20000400000 */
[----:B------:R3:W4:Y:S01]  /*2190*/  MUFU.EX2 R10, R41 ;  /* 0x00000029000a7308 */ /* 0x0007220000000800 */
[----:B-1----:R-:W-:Y:S01]  /*21a0*/  @!P5 FMUL R8, R8, R8 ;  /* 0x000000080808d220 */ /* 0x002fe20000400000 */
[----:B------:R-:W-:-:S03]  /*21b0*/  FSETP.GEU.AND P5, PT, R31, -126, PT ;  /* 0xc2fc00001f00780b */ /* 0x000fc60003fae000 */
[----:B------:R-:W-:Y:S02]  /*21c0*/  FADD R45, R33, R8 ;  /* 0x00000008212d7221 */ /* 0x000fe40000000000 */
[----:B------:R-:W-:Y:S01]  /*21d0*/  @!P2 FMUL R30, R30, 0.5 ;  /* 0x3f0000001e1ea820 */ /* 0x000fe20000400000 */
[----:B------:R1:W5:Y:S01]  /*21e0*/  MUFU.EX2 R15, R26 ;  /* 0x0000001a000f7308 */ /* 0x0003620000000800 */
[----:B--2---:R-:W-:Y:S01]  /*21f0*/  @!P6 FMUL R7, R7, R7 ;  /* 0x000000070707e220 */ /* 0x004fe20000400000 */
[----:B------:R-:W-:Y:S01]  /*2200*/  FSETP.GEU.AND P6, PT, R52, -126, PT ;  /* 0xc2fc00003400780b */ /* 0x000fe20003fce000 */
[----:B---3--:R-:W-:-:S04]  /*2210*/  FADD R41, R32, R11 ;  /* 0x0000000b20297221 */ /* 0x008fc80000000000 */
[----:B------:R-:W-:Y:S01]  /*2220*/  @!P5 FMUL R31, R31, 0.5 ;  /* 0x3f0000001f1fd820 */ /* 0x000fe20000400000 */
[----:B------:R2:W3:Y:S01]  /*2230*/  MUFU.EX2 R20, R27 ;  /* 0x0000001b00147308 */ /* 0x0004e20000000800 */
[----:B----4-:R-:W-:Y:S01]  /*2240*/  @!P4 FMUL R10, R10, R10 ;  /* 0x0000000a0a0ac220 */ /* 0x010fe20000400000 */
[----:B------:R-:W-:Y:S01]  /*2250*/  FSETP.GEU.AND P4, PT, R53, -126, PT ;  /* 0xc2fc00003500780b */ /* 0x000fe20003f8e000 */
[--C-:B-1----:R-:W-:Y:S01]  /*2260*/  FFMA R26, R46, UR6, -R0.reuse ;  /* 0x000000062e1a7c23 */ /* 0x102fe20008000800 */
[----:B------:R-:W-:-:S03]  /*2270*/  FFMA R0, R55, UR6, -R0 ;  /* 0x0000000637007c23 */ /* 0x000fc60008000800 */
[----:B------:R-:W-:Y:S01]  /*2280*/  @!P6 FMUL R52, R52, 0.5 ;  /* 0x3f0000003434e820 */ /* 0x000fe20000400000 */
[----:B------:R1:W4:Y:S01]  /*2290*/  MUFU.EX2 R21, R30 ;  /* 0x0000001e00157308 */ /* 0x0003220000000800 */
[----:B-----5:R-:W-:Y:S01]  /*22a0*/  @!P3 FMUL R15, R15, R15 ;  /* 0x0000000f0f0fb220 */ /* 0x020fe20000400000 */
[----:B------:R-:W-:Y:S01]  /*22b0*/  FSETP.GEU.AND P3, PT, R38, -126, PT ;  /* 0xc2fc00002600780b */ /* 0x000fe20003f6e000 */
[----:B--2---:R-:W-:-:S04]  /*22c0*/  FADD R27, R28, R9 ;  /* 0x000000091c1b7221 */ /* 0x004fc80000000000 */
[----:B------:R-:W-:Y:S01]  /*22d0*/  @!P4 FMUL R53, R53, 0.5 ;  /* 0x3f0000003535c820 */ /* 0x000fe20000400000 */
[----:B------:R-:W2:Y:S01]  /*22e0*/  MUFU.EX2 R40, R31 ;  /* 0x0000001f00287308 */ /* 0x000ea20000000800 */
[----:B---3--:R-:W-:Y:S01]  /*22f0*/  @!P1 FMUL R20, R20, R20 ;  /* 0x0000001414149220 */ /* 0x008fe20000400000 */
[----:B------:R-:W-:Y:S01]  /*2300*/  FSETP.GEU.AND P1, PT, R39, -126, PT ;  /* 0xc2fc00002700780b */ /* 0x000fe20003f2e000 */
[----:B-1----:R-:W-:-:S04]  /*2310*/  FADD R30, R29, R12 ;  /* 0x0000000c1d1e7221 */ /* 0x002fc80000000000 */
[----:B------:R-:W-:Y:S01]  /*2320*/  @!P3 FMUL R38, R38, 0.5 ;  /* 0x3f0000002626b820 */ /* 0x000fe20000400000 */
[----:B------:R-:W1:Y:S01]  /*2330*/  MUFU.EX2 R13, R52 ;  /* 0x00000034000d7308 */ /* 0x000e620000000800 */
[----:B----4-:R-:W-:Y:S01]  /*2340*/  @!P2 FMUL R21, R21, R21 ;  /* 0x000000151515a220 */ /* 0x010fe20000400000 */
[----:B------:R-:W-:-:S05]  /*2350*/  FSETP.GEU.AND P2, PT, R6, -126, PT ;  /* 0xc2fc00000600780b */ /* 0x000fca0003f4e000 */
[----:B------:R-:W-:Y:S01]  /*2360*/  @!P1 FMUL R39, R39, 0.5 ;  /* 0x3f00000027279820 */ /* 0x000fe20000400000 */
[----:B------:R-:W3:Y:S01]  /*2370*/  MUFU.EX2 R14, R53 ;  /* 0x00000035000e7308 */ /* 0x000ee20000000800 */
[----:B--2---:R-:W-:Y:S01]  /*2380*/  @!P5 FMUL R40, R40, R40 ;  /* 0x000000282828d220 */ /* 0x004fe20000400000 */
[----:B------:R-:W-:-:S05]  /*2390*/  FSETP.GEU.AND P5, PT, R43, -126, PT ;  /* 0xc2fc00002b00780b */ /* 0x000fca0003fae000 */
[----:B------:R-:W-:Y:S01]  /*23a0*/  @!P2 FMUL R6, R6, 0.5 ;  /* 0x3f0000000606a820 */ /* 0x000fe20000400000 */
[----:B------:R-:W2:Y:S01]  /*23b0*/  MUFU.EX2 R31, R38 ;  /* 0x00000026001f7308 */ /* 0x000ea20000000800 */
[----:B-1----:R-:W-:Y:S01]  /*23c0*/  @!P6 FMUL R13, R13, R13 ;  /* 0x0000000d0d0de220 */ /* 0x002fe20000400000 */
[----:B------:R-:W-:-:S05]  /*23d0*/  FSETP.GEU.AND P6, PT, R34, -126, PT ;  /* 0xc2fc00002200780b */ /* 0x000fca0003fce000 */
[----:B------:R-:W-:Y:S01]  /*23e0*/  @!P5 FMUL R43, R43, 0.5 ;  /* 0x3f0000002b2bd820 */ /* 0x000fe20000400000 */
[----:B------:R-:W1:Y:S01]  /*23f0*/  MUFU.EX2 R44, R39 ;  /* 0x00000027002c7308 */ /* 0x000e620000000800 */
[----:B---3--:R-:W-:Y:S01]  /*2400*/  @!P4 FMUL R14, R14, R14 ;  /* 0x0000000e0e0ec220 */ /* 0x008fe20000400000 */
[----:B------:R-:W-:-:S05]  /*2410*/  FSETP.GEU.AND P4, PT, R35, -126, PT ;  /* 0xc2fc00002300780b */ /* 0x000fca0003f8e000 */
[----:B------:R-:W-:Y:S01]  /*2420*/  @!P6 FMUL R34, R34, 0.5 ;  /* 0x3f0000002222e820 */ /* 0x000fe20000400000 */
[----:B------:R3:W4:Y:S01]  /*2430*/  MUFU.EX2 R46, R6 ;  /* 0x00000006002e7308 */ /* 0x0007220000000800 */
[----:B--2---:R-:W-:Y:S01]  /*2440*/  @!P3 FMUL R31, R31, R31 ;  /* 0x0000001f1f1fb220 */ /* 0x004fe20000400000 */
[----:B------:R-:W-:-:S05]  /*2450*/  FSETP.GEU.AND P3, PT, R50, -126, PT ;  /* 0xc2fc00003200780b */ /* 0x000fca0003f6e000 */
[----:B------:R-:W-:Y:S01]  /*2460*/  @!P4 FMUL R35, R35, 0.5 ;  /* 0x3f0000002323c820 */ /* 0x000fe20000400000 */
[----:B------:R2:W5:Y:S01]  /*2470*/  MUFU.EX2 R23, R34 ;  /* 0x0000002200177308 */ /* 0x0005620000000800 */
[----:B-1----:R-:W-:Y:S01]  /*2480*/  @!P1 FMUL R44, R44, R44 ;  /* 0x0000002c2c2c9220 */ /* 0x002fe20000400000 */
[----:B------:R-:W-:Y:S01]  /*2490*/  FSETP.GEU.AND P1, PT, R51, -126, PT ;  /* 0xc2fc00003300780b */ /* 0x000fe20003f2e000 */
[----:B---3--:R-:W-:Y:S01]  /*24a0*/  FADD R6, R24, R7 ;  /* 0x0000000718067221 */ /* 0x008fe20000000000 */
[----:B------:R-:W-:-:S03]  /*24b0*/  F2FP.F16.F32.PACK_AB R24, R25, R24 ;  /* 0x000000181918723e */ /* 0x000fc600000000ff */
[----:B------:R-:W-:Y:S01]  /*24c0*/  @!P3 FMUL R50, R50, 0.5 ;  /* 0x3f0000003232b820 */ /* 0x000fe20000400000 */
[----:B------:R-:W1:Y:S01]  /*24d0*/  MUFU.EX2 R42, R35 ;  /* 0x00000023002a7308 */ /* 0x000e620000000800 */
[----:B----4-:R-:W-:Y:S01]  /*24e0*/  @!P2 FMUL R46, R46, R46 ;  /* 0x0000002e2e2ea220 */ /* 0x010fe20000400000 */
[----:B------:R-:W-:Y:S01]  /*24f0*/  FSETP.GEU.AND P2, PT, R54, -126, PT ;  /* 0xc2fc00003600780b */ /* 0x000fe20003f4e000 */
[----:B--2---:R-:W-:Y:S01]  /*2500*/  FADD R34, R36, R13 ;  /* 0x0000000d24227221 */ /* 0x004fe20000000000 */
[----:B------:R-:W-:-:S03]  /*2510*/  FADD R6, R6, R41 ;  /* 0x0000002906067221 */ /* 0x000fc60000000000 */
[----:B------:R-:W-:Y:S01]  /*2520*/  @!P1 FMUL R51, R51, 0.5 ;  /* 0x3f00000033339820 */ /* 0x000fe20000400000 */
[----:B------:R-:W2:Y:S01]  /*2530*/  MUFU.EX2 R43, R43 ;  /* 0x0000002b002b7308 */ /* 0x000ea20000000800 */
[----:B-----5:R-:W-:Y:S01]  /*2540*/  @!P6 FMUL R23, R23, R23 ;  /* 0x000000171717e220 */ /* 0x020fe20000400000 */
[----:B------:R-:W-:Y:S01]  /*2550*/  FSETP.GEU.AND P6, PT, R26, -126, PT ;  /* 0xc2fc00001a00780b */ /* 0x000fe20003fce000 */
[----:B------:R-:W-:-:S04]  /*2560*/  FADD R27, R27, R34 ;  /* 0x000000221b1b7221 */ /* 0x000fc80000000000 */
[----:B------:R-:W-:Y:S01]  /*2570*/  @!P2 FMUL R54, R54, 0.5 ;  /* 0x3f0000003636a820 */ /* 0x000fe20000400000 */
[----:B------:R-:W3:Y:S01]  /*2580*/  MUFU.EX2 R50, R50 ;  /* 0x0000003200327308 */ /* 0x000ee20000000800 */
[----:B-1----:R-:W-:Y:S01]  /*2590*/  @!P4 FMUL R42, R42, R42 ;  /* 0x0000002a2a2ac220 */ /* 0x002fe20000400000 */
[----:B------:R-:W-:Y:S01]  /*25a0*/  FSETP.GEU.AND P4, PT, R47, -126, PT ;  /* 0xc2fc00002f00780b */ /* 0x000fe20003f8e000 */
[----:B------:R-:W-:Y:S01]  /*25b0*/  FADD R6, R6, R27 ;  /* 0x0000001b06067221 */ /* 0x000fe20000000000 */
[----:B------:R-:W-:-:S03]  /*25c0*/  F2FP.F16.F32.PACK_AB R27, R40, R21 ;  /* 0x00000015281b723e */ /* 0x000fc600000000ff */
[----:B------:R-:W-:Y:S01]  /*25d0*/  @!P6 FMUL R26, R26, 0.5 ;  /* 0x3f0000001a1ae820 */ /* 0x000fe20000400000 */
[----:B------:R-:W1:Y:S01]  /*25e0*/  MUFU.EX2 R51, R51 ;  /* 0x0000003300337308 */ /* 0x000e620000000800 */
[----:B--2---:R-:W-:Y:S01]  /*25f0*/  @!P5 FMUL R43, R43, R43 ;  /* 0x0000002b2b2bd220 */ /* 0x004fe20000400000 */
[----:B------:R-:W-:-:S05]  /*2600*/  FSETP.GEU.AND P5, PT, R0, -126, PT ;  /* 0xc2fc00000000780b */ /* 0x000fca0003fae000 */
[----:B------:R-:W-:Y:S01]  /*2610*/  @!P4 FMUL R47, R47, 0.5 ;  /* 0x3f0000002f2fc820 */ /* 0x000fe20000400000 */
[----:B------:R2:W4:Y:S01]  /*2620*/  MUFU.EX2 R48, R26 ;  /* 0x0000001a00307308 */ /* 0x0005220000000800 */
[----:B---3--:R-:W-:-:S04]  /*2630*/  @!P3 FMUL R50, R50, R50 ;  /* 0x000000323232b220 */ /* 0x008fc80000400000 */
[----:B------:R-:W-:Y:S02]  /*2640*/  FADD R41, R23, R50 ;  /* 0x0000003217297221 */ /* 0x000fe40000000000 */
[----:B------:R-:W-:Y:S01]  /*2650*/  @!P5 FMUL R0, R0, 0.5 ;  /* 0x3f0000000000d820 */ /* 0x000fe20000400000 */
[----:B------:R3:W5:Y:S01]  /*2660*/  MUFU.EX2 R35, R47 ;  /* 0x0000002f00237308 */ /* 0x0007620000000800 */
[----:B--2---:R-:W-:Y:S01]  /*2670*/  FADD R26, R25, R10 ;  /* 0x0000000a191a7221 */ /* 0x004fe20000000000 */
[----:B-1----:R-:W-:Y:S01]  /*2680*/  @!P1 FMUL R51, R51, R51 ;  /* 0x0000003333339220 */ /* 0x002fe20000400000 */
[----:B------:R-:W-:Y:S02]  /*2690*/  F2FP.F16.F32.PACK_AB R25, R20, R15 ;  /* 0x0000000f1419723e */ /* 0x000fe400000000ff */
[----:B------:R-:W-:Y:S01]  /*26a0*/  FADD R26, R26, R45 ;  /* 0x0000002d1a1a7221 */ /* 0x000fe20000000000 */
[----:B------:R-:W-:Y:S02]  /*26b0*/  FADD R45, R42, R51 ;  /* 0x000000332a2d7221 */ /* 0x000fe40000000000 */
[----:B------:R-:W1:Y:S01]  /*26c0*/  MUFU.EX2 R54, R54 ;  /* 0x0000003600367308 */ /* 0x000e620000000800 */
[----:B---3--:R-:W-:Y:S01]  /*26d0*/  FADD R47, R37, R14 ;  /* 0x0000000e252f7221 */ /* 0x008fe20000000000 */
[----:B----4-:R-:W-:-:S03]  /*26e0*/  @!P6 FMUL R48, R48, R48 ;  /* 0x000000303030e220 */ /* 0x010fc60000400000 */
[----:B------:R-:W-:Y:S01]  /*26f0*/  FADD R47, R30, R47 ;  /* 0x0000002f1e2f7221 */ /* 0x000fe20000000000 */
[----:B------:R-:W-:Y:S01]  /*2700*/  FADD R34, R21, R48 ;  /* 0x0000003015227221 */ /* 0x000fe20000000000 */
[----:B------:R-:W-:Y:S01]  /*2710*/  FADD R30, R20, R43 ;  /* 0x0000002b141e7221 */ /* 0x000fe20000000000 */
[----:B------:R2:W3:Y:S01]  /*2720*/  MUFU.EX2 R39, R0 ;  /* 0x0000000000277308 */ /* 0x0004e20000000800 */
[----:B------:R-:W-:Y:S01]  /*2730*/  FADD R47, R26, R47 ;  /* 0x0000002f1a2f7221 */ /* 0x000fe20000000000 */
[----:B-----5:R-:W-:Y:S01]  /*2740*/  @!P4 FMUL R35, R35, R35 ;  /* 0x000000232323c220 */ /* 0x020fe20000400000 */
[----:B------:R-:W-:Y:S01]  /*2750*/  IMAD.U32 R26, RZ, RZ, UR21 ;  /* 0x00000015ff1a7e24 */ /* 0x000fe2000f8e00ff */
[----:B------:R-:W-:Y:S01]  /*2760*/  UIADD3 UR21, UR36, 0x1, URZ ;  /* 0x0000000124157890 */ /* 0x000fe2000fffe03f */
[----:B------:R-:W-:Y:S01]  /*2770*/  FADD R30, R30, R45 ;  /* 0x0000002d1e1e7221 */ /* 0x000fe20000000000 */
[----:B------:R-:W-:Y:S01]  /*2780*/  FADD R38, R40, R35 ;  /* 0x0000002328267221 */ /* 0x000fe20000000000 */
[----:B------:R4:W-:Y:S01]  /*2790*/  SYNCS.ARRIVE.TRANS64.A1T0 RZ, [R26+UR23], RZ ;  /* 0x000000ff1aff79a7 */ /* 0x0009e20008100017 */
[----:B------:R-:W-:Y:S01]  /*27a0*/  UISETP.NE.AND UP0, UPT, UR21, 0x5, UPT ;  /* 0x000000051500788c */ /* 0x000fe2000bf05270 */
[----:B-1----:R-:W-:Y:S01]  /*27b0*/  @!P2 FMUL R54, R54, R54 ;  /* 0x000000363636a220 */ /* 0x002fe20000400000 */
[----:B--2---:R-:W-:Y:S01]  /*27c0*/  FADD R0, R15, R46 ;  /* 0x0000002e0f007221 */ /* 0x004fe20000000000 */
[----:B------:R-:W-:Y:S01]  /*27d0*/  F2FP.F16.F32.PACK_AB R35, R35, R48 ;  /* 0x000000302323723e */ /* 0x000fe200000000ff */
[----:B------:R-:W-:Y:S01]  /*27e0*/  USEL UR6, URZ, 0x1, UP0 ;  /* 0x000000013f067887 */ /* 0x000fe20008000000 */
[----:B------:R-:W-:Y:S01]  /*27f0*/  FADD R49, R31, R54 ;  /* 0x000000361f317221 */ /* 0x000fe20000000000 */
[----:B------:R-:W-:Y:S01]  /*2800*/  FADD R0, R0, R41 ;  /* 0x0000002900007221 */ /* 0x000fe20000000000 */
[----:B------:R-:W-:Y:S01]  /*2810*/  USEL UR21, UR21, URZ, UP0 ;  /* 0x0000003f15157287 */ /* 0x000fe20008000000 */
[----:B----4-:R-:W-:Y:S01]  /*2820*/  F2FP.F16.F32.PACK_AB R26, R29, R28 ;  /* 0x0000001c1d1a723e */ /* 0x010fe200000000ff */
[----:B---3--:R-:W-:Y:S01]  /*2830*/  @!P5 FMUL R39, R39, R39 ;  /* 0x000000272727d220 */ /* 0x008fe20000400000 */
[----:B------:R-:W-:Y:S01]  /*2840*/  FADD R49, R34, R49 ;  /* 0x0000003122317221 */ /* 0x000fe20000000000 */
[----:B------:R-:W-:-:S02]  /*2850*/  LOP3.LUT R18, R18, UR6, RZ, 0x3c, !PT ;  /* 0x0000000612127c12 */ /* 0x000fc4000f8e3cff */
[----:B------:R-:W-:Y:S01]  /*2860*/  FADD R53, R44, R39 ;  /* 0x000000272c357221 */ /* 0x000fe20000000000 */
[----:B------:R-:W-:Y:S01]  /*2870*/  FADD R49, R0, R49 ;  /* 0x0000003100317221 */ /* 0x000fe20000000000 */
[----:B------:R-:W-:Y:S01]  /*2880*/  FADD R0, R6, R47 ;  /* 0x0000002f06007221 */ /* 0x000fe20000000000 */
[----:B------:R-:W-:Y:S01]  /*2890*/  F2FP.F16.F32.PACK_AB R28, R33, R32 ;  /* 0x00000020211c723e */ /* 0x000fe200000000ff */
[----:B------:R-:W-:Y:S01]  /*28a0*/  FADD R53, R38, R53 ;  /* 0x0000003526357221 */ /* 0x000fe20000000000 */
[----:B------:R-:W-:Y:S02]  /*28b0*/  F2FP.F16.F32.PACK_AB R32, R10, R7 ;  /* 0x000000070a20723e */ /* 0x000fe400000000ff */
[----:B------:R-:W-:Y:S01]  /*28c0*/  F2FP.F16.F32.PACK_AB R34, R12, R9 ;  /* 0x000000090c22723e */ /* 0x000fe200000000ff */
[----:B------:R-:W-:Y:S01]  /*28d0*/  FADD R30, R30, R53 ;  /* 0x000000351e1e7221 */ /* 0x000fe20000000000 */
[----:B------:R-:W-:Y:S02]  /*28e0*/  F2FP.F16.F32.PACK_AB R38, R14, R13 ;  /* 0x0000000d0e26723e */ /* 0x000fe400000000ff */
[----:B------:R-:W-:Y:S01]  /*28f0*/  F2FP.F16.F32.PACK_AB R29, R42, R23 ;  /* 0x000000172a1d723e */ /* 0x000fe200000000ff */
[----:B------:R-:W-:Y:S01]  /*2900*/  FADD R6, R49, R30 ;  /* 0x0000001e31067221 */ /* 0x000fe20000000000 */
[----:B------:R-:W-:-:S02]  /*2910*/  F2FP.F16.F32.PACK_AB R30, R37, R36 ;  /* 0x00000024251e723e */ /* 0x000fc400000000ff */
[----:B------:R-:W-:Y:S02]  /*2920*/  F2FP.F16.F32.PACK_AB R36, R8, R11 ;  /* 0x0000000b0824723e */ /* 0x000fe400000000ff */
[----:B------:R-:W-:Y:S02]  /*2930*/  F2FP.F16.F32.PACK_AB R31, R44, R31 ;  /* 0x0000001f2c1f723e */ /* 0x000fe400000000ff */
[----:B------:R-:W-:Y:S02]  /*2940*/  F2FP.F16.F32.PACK_AB R33, R43, R46 ;  /* 0x0000002e2b21723e */ /* 0x000fe400000000ff */
[----:B------:R-:W-:Y:S01]  /*2950*/  F2FP.F16.F32.PACK_AB R37, R51, R50 ;  /* 0x000000323325723e */ /* 0x000fe200000000ff */
[----:B------:R-:W-:Y:S06]  /*2960*/  @!P0 BRA `(.L_x_21) ;  /* 0x0000000000048947 */ /* 0x000fec0003800000 */
[----:B------:R-:W-:Y:S01]  /*2970*/  BPT.TRAP 0x1 ;  /* 0x000000040000795c */ /* 0x000fe20000300000 */
.L_x_21:
[----:B------:R-:W-:Y:S01]  /*2980*/  ULEA UR6, UR21, UR49, 0x3 ;  /* 0x0000003115067291 */ /* 0x000fe2000f8e183f */
[----:B------:R-:W-:-:S08]  /*2990*/  SHF.L.U32 R7, R18, 0x1f, RZ ;  /* 0x0000001f12077819 */ /* 0x000fd000000006ff */
[----:B------:R-:W1:Y:S02]  /*29a0*/  SYNCS.PHASECHK.TRANS64.TRYWAIT P1, [UR6+0x12400], R7 ;  /* 0x01240007ff0075a7 */ /* 0x000e640008020146 */
[----:B-1----:R-:W-:Y:S05]  /*29b0*/  @!P1 BRA `(.L_x_22) ;  /* 0x0000006400d89947 */ /* 0x002fea0003800000 */
.L_x_124:
[----:B------:R-:W-:Y:S01]  /*29c0*/  ULEA UR10, UR21, UR48, 0x9 ;  /* 0x00000030150a7291 */ /* 0x000fe2000f8e483f */
[----:B------:R-:W-:Y:S01]  /*29d0*/  WARPGROUP.ARRIVE ;  /* 0x00000000000079c5 */ /* 0x000fe20000000000 */
[----:B------:R-:W-:Y:S01]  /*29e0*/  UMOV UR7, 0x40000040 ;  /* 0x4000004000077882 */ /* 0x000fe20000000000 */
[----:B------:R-:W-:-:S04]  /*29f0*/  F2FP.F16.F32.PACK_AB R39, R39, R54 ;  /* 0x000000362727723e */ /* 0x000fc800000000ff */
[----:B------:R-:W-:Y:S02]  /*2a00*/  UMOV UR6, UR10 ;  /* 0x0000000a00067c82 */ /* 0x000fe40008000000 */
[----:B------:R-:W-:Y:S01]  /*2a10*/  HGMMA.64x64x16.F32 R56, R24, gdesc[UR4].tnspB, RZ, !UPT, gsb0 ;  /* 0x40e0000418387df0 */ /* 0x000fe2000c0008ff */
[----:B------:R-:W-:Y:S01]  /*2a20*/  UIADD3 UR6, UR10, 0x80, URZ ;  /* 0x000000800a067890 */ /* 0x000fe2000fffe03f */
[----:B------:R-:W-:Y:S01]  /*2a30*/  UMOV UR7, 0x40000040 ;  /* 0x4000004000077882 */ /* 0x000fe20000000000 */
[----:B------:R-:W-:Y:S02]  /*2a40*/  WARPGROUP.DEPBAR.LE gsb0, 0x0 ;  /* 0x00008000000079c5 */ /* 0x000fe40000010000 */
[----:B------:R-:W-:-:S06]  /*2a50*/  WARPGROUP.ARRIVE ;  /* 0x00000000000079c5 */ /* 0x000fcc0000000000 */
[----:B------:R-:W-:Y:S01]  /*2a60*/  HGMMA.64x64x16.F32 R56, R28, gdesc[UR4].tnspB, R56, gsb0 ;  /* 0x40e000041c387df0 */ /* 0x000fe20008000838 */
        /* <DEDUP_REMOVED lines=9> */
[----:B------:R-:W-:Y:S03]  /*2b00*/  HGMMA.64x64x16.F32 R56, R36, gdesc[UR4].tnspB, R56, gsb0 ;  /* 0x40e0000424387df0 */ /* 0x000fe60008000838 */
[----:B------:R-:W-:Y:S02]  /*2b10*/  WARPGROUP.DEPBAR.LE gsb0, 0x0 ;  /* 0x00008000000079c5 */ /* 0x000fe40000010000 */
[----:B------:R-:W-:Y:S05]  /*2b20*/  @!P0 BRA `(.L_x_23) ;  /* 0x0000000000048947 */ /* 0x000fea0003800000 */
[----:B------:R-:W-:Y:S01]  /*2b30*/  BPT.TRAP 0x1 ;  /* 0x000000040000795c */ /* 0x000fe20000300000 */
.L_x_23:
[----:B------:R-:W-:Y:S02]  /*2b40*/  UISETP.GT.U32.AND UP0, UPT, UR52, 0x1, UPT ;  /* 0x000000013400788c */ /* 0x000fe4000bf04070 */
[----:B------:R-:W-:-:S04]  /*2b50*/  UIADD3 UR22, UR22, 0x12428, URZ ;  /* 0x0001242816167890 */ /* 0x000fc8000fffe03f */
[----:B------:R-:W-:Y:S01]  /*2b60*/  PLOP3.LUT P1, PT, PT, PT, UP0, 0x80, 0x0 ;  /* 0x000000000000781c */ /* 0x000fe20003f2f008 */
[----:B------:R-:W-:-:S09]  /*2b70*/  UPRMT UR22, URZ, 0x654, UR22 ;  /* 0x000006543f167896 */ /* 0x000fd20008000016 */
[----:B------:R-:W-:Y:S03]  /*2b80*/  SYNCS.ARRIVE.TRANS64.RED.A1T0 RZ, [UR22], RZ ;  /* 0x000000ffffff79a7 */ /* 0x000fe60008100416 */
[----:B------:R-:W-:Y:S05]  /*2b90*/  @P1 BRA `(.L_x_24) ;  /* 0x0000000000041947 */ /* 0x000fea0003800000 */
[----:B------:R-:W-:Y:S01]  /*2ba0*/  BPT.TRAP 0x1 ;  /* 0x000000040000795c */ /* 0x000fe20000300000 */
.L_x_24:
[----:B------:R-:W-:Y:S01]  /*2bb0*/  UIADD3 UR36, UR21, 0x1, URZ ;  /* 0x0000000115247890 */ /* 0x000fe2000fffe03f */
[C---:B------:R-:W-:Y:S01]  /*2bc0*/  ISETP.GE.AND P2, PT, R3.reuse, 0x81, PT ;  /* 0x000000810300780c */ /* 0x040fe20003f46270 */
[----:B-1----:R-:W-:Y:S02]  /*2bd0*/  VIADD R7, R3, 0x3f ;  /* 0x0000003f03077836 */ /* 0x002fe40000000000 */
[----:B------:R-:W-:Y:S01]  /*2be0*/  UISETP.NE.AND UP0, UPT, UR36, 0x5, UPT ;  /* 0x000000052400788c */ /* 0x000fe2000bf05270 */
[----:B------:R-:W-:Y:S02]  /*2bf0*/  VIADD R3, R16, 0x40 ;  /* 0x0000004010037836 */ /* 0x000fe40000000000 */
[----:B------:R-:W-:Y:S01]  /*2c00*/  SHF.R.S32.HI R8, RZ, 0x1f, R7 ;  /* 0x0000001fff087819 */ /* 0x000fe20000011407 */
[----:B------:R-:W-:Y:S02]  /*2c10*/  USEL UR6, URZ, 0x1, UP0 ;  /* 0x000000013f067887 */ /* 0x000fe40008000000 */
[----:B------:R-:W-:Y:S01]  /*2c20*/  USEL UR36, UR36, URZ, UP0 ;  /* 0x0000003f24247287 */ /* 0x000fe20008000000 */
[----:B------:R-:W-:-:S03]  /*2c30*/  LEA.HI R7, R8, R7, RZ, 0x6 ;  /* 0x0000000708077211 */ /* 0x000fc600078f30ff */
[----:B------:R-:W-:Y:S02]  /*2c40*/  LOP3.LUT R18, R18, UR6, RZ, 0x3c, !PT ;  /* 0x0000000612127c12 */ /* 0x000fe4000f8e3cff */
[----:B------:R-:W-:Y:S01]  /*2c50*/  LEA.HI.SX32 R7, R7, 0xffffffff, 0x1a ;  /* 0xffffffff07077811 */ /* 0x000fe200078fd2ff */
[----:B------:R-:W-:Y:S06]  /*2c60*/  @!P2 BRA `(.L_x_25) ;  /* 0x000000180030a947 */ /* 0x000fec0003800000 */
[----:B------:R-:W-:Y:S01]  /*2c70*/  MOV R9, R4 ;  /* 0x0000000400097202 */ /* 0x000fe20000000f00 */
[----:B------:R-:W-:Y:S01]  /*2c80*/  IMAD.MOV.U32 R11, RZ, RZ, R5 ;  /* 0x000000ffff0b7224 */ /* 0x000fe200078e0005 */
[----:B------:R-:W-:-:S06]  /*2c90*/  ULDC UR22, c[0x0][0x604] ;  /* 0x0001810000167ab9 */ /* 0x000fcc0000000800 */
.L_x_36:
[----:B------:R-:W-:Y:S05]  /*2ca0*/  @!P0 BRA `(.L_x_26) ;  /* 0x0000000000048947 */ /* 0x000fea0003800000 */
[----:B------:R-:W-:Y:S01]  /*2cb0*/  BPT.TRAP 0x1 ;  /* 0x000000040000795c */ /* 0x000fe20000300000 */
.L_x_26:
[----:B------:R-:W-:Y:S01]  /*2cc0*/  ULEA UR6, UR36, UR49, 0x3 ;  /* 0x0000003124067291 */ /* 0x000fe2000f8e183f */
[----:B------:R-:W-:-:S08]  /*2cd0*/  SHF.L.U32 R4, R18, 0x1f, RZ ;  /* 0x0000001f12047819 */ /* 0x000fd000000006ff */
[----:B------:R-:W1:Y:S02]  /*2ce0*/  SYNCS.PHASECHK.TRANS64.TRYWAIT P2, [UR6+0x12400], R4 ;  /* 0x01240004ff0075a7 */ /* 0x000e640008040146 */
[----:B-1----:R-:W-:Y:S05]  /*2cf0*/  @!P2 BRA `(.L_x_27) ;  /* 0x000000640020a947 */ /* 0x002fea0003800000 */
.L_x_125:
[----:B------:R-:W-:Y:S01]  /*2d00*/  ULEA UR18, UR36, UR46, 0x9 ;  /* 0x0000002e24127291 */ /* 0x000fe2000f8e483f */
[----:B------:R-:W-:Y:S01]  /*2d10*/  WARPGROUP.ARRIVE ;  /* 0x00000000000079c5 */ /* 0x000fe20000000000 */
[----:B------:R-:W-:Y:S01]  /*2d20*/  UMOV UR19, 0x40000040 ;  /* 0x4000004000137882 */ /* 0x000fe20000000000 */
[----:B------:R-:W-:Y:S01]  /*2d30*/  UMOV UR7, 0x40000040 ;  /* 0x4000004000077882 */ /* 0x000fe20000000000 */
[----:B------:R-:W-:Y:S02]  /*2d40*/  UIADD3 UR6, UR18, 0x2, URZ ;  /* 0x0000000212067890 */ /* 0x000fe4000fffe03f */
[----:B------:R-:W-:Y:S01]  /*2d50*/  UIADD3 UR10, UR18, 0x4, URZ ;  /* 0x00000004120a7890 */ /* 0x000fe2000fffe03f */
[----:B------:R-:W-:Y:S02]  /*2d60*/  UMOV UR11, 0x40000040 ;  /* 0x40000040000b7882 */ /* 0x000fe40000000000 */
[----:B------:R-:W-:Y:S01]  /*2d70*/  HGMMA.64x64x16.F32 R24, gdesc[UR16], RZ, !UPT, gsb0 ;  /* 0x00e00000101879f0 */ /* 0x000fe2000c0008ff */
[----:B------:R-:W-:Y:S01]  /*2d80*/  UIADD3 UR14, UR18, 0x6, URZ ;  /* 0x00000006120e7890 */ /* 0x000fe2000fffe03f */
[----:B------:R-:W-:Y:S01]  /*2d90*/  UMOV UR15, 0x40000040 ;  /* 0x40000040000f7882 */ /* 0x000fe20000000000 */
[----:B------:R-:W-:-:S04]  /*2da0*/  UIADD3 UR36, UR36, 0x1, URZ ;  /* 0x0000000124247890 */ /* 0x000fc8000fffe03f */
[----:B------:R-:W-:-:S04]  /*2db0*/  UISETP.NE.AND UP0, UPT, UR36, 0x5, UPT ;  /* 0x000000052400788c */ /* 0x000fc8000bf05270 */
[----:B------:R-:W-:Y:S01]  /*2dc0*/  USEL UR36, UR36, URZ, UP0 ;  /* 0x0000003f24247287 */ /* 0x000fe20008000000 */
[----:B------:R-:W-:Y:S02]  /*2dd0*/  WARPGROUP.DEPBAR.LE gsb0, 0x0 ;  /* 0x00008000000079c5 */ /* 0x000fe40000010000 */
[----:B------:R-:W-:-:S06]  /*2de0*/  WARPGROUP.ARRIVE ;  /* 0x00000000000079c5 */ /* 0x000fcc0000000000 */
[----:B------:R-:W-:Y:S01]  /*2df0*/  HGMMA.64x64x16.F32 R24, gdesc[UR4], R24, gsb0 ;  /* 0x00e00000041879f0 */ /* 0x000fe20008000818 */
[----:B------:R-:W-:-:S06]  /*2e00*/  USEL UR6, URZ, 0x1, UP0 ;  /* 0x000000013f067887 */ /* 0x000fcc0008000000 */
[----:B------:R-:W-:Y:S01]  /*2e10*/  LOP3.LUT R18, R18, UR6, RZ, 0x3c, !PT ;  /* 0x0000000612127c12 */ /* 0x000fe2000f8e3cff */
[----:B------:R-:W-:Y:S02]  /*2e20*/  WARPGROUP.DEPBAR.LE gsb0, 0x0 ;  /* 0x00008000000079c5 */ /* 0x000fe40000010000 */
[----:B------:R-:W-:-:S06]  /*2e30*/  WARPGROUP.ARRIVE ;  /* 0x00000000000079c5 */ /* 0x000fcc0000000000 */
[----:B------:R-:W-:Y:S03]  /*2e40*/  HGMMA.64x64x16.F32 R24, gdesc[UR8], R24, gsb0 ;  /* 0x00e00000081879f0 */ /* 0x000fe60008000818 */
[----:B------:R-:W-:Y:S02]  /*2e50*/  WARPGROUP.DEPBAR.LE gsb0, 0x0 ;  /* 0x00008000000079c5 */ /* 0x000fe40000010000 */
[----:B------:R-:W-:-:S06]  /*2e60*/  WARPGROUP.ARRIVE ;  /* 0x00000000000079c5 */ /* 0x000fcc0000000000 */
[----:B------:R-:W-:Y:S03]  /*2e70*/  HGMMA.64x64x16.F32 R24, gdesc[UR12], R24, gsb0 ;  /* 0x00e000000c1879f0 */ /* 0x000fe60008000818 */
[----:B------:R-:W-:Y:S02]  /*2e80*/  WARPGROUP.DEPBAR.LE gsb0, 0x0 ;  /* 0x00008000000079c5 */ /* 0x000fe40000010000 */
[----:B------:R-:W-:Y:S05]  /*2e90*/  @!P0 BRA `(.L_x_28) ;  /* 0x0000000000048947 */ /* 0x000fea0003800000 */
[----:B------:R-:W-:Y:S01]  /*2ea0*/  BPT.TRAP 0x1 ;  /* 0x000000040000795c */ /* 0x000fe20000300000 */
.L_x_28:
[----:B-1----:R-:W-:Y:S01]  /*2eb0*/  FMNMX R4, R24, R9, !PT ;  /* 0x0000000918047209 */ /* 0x002fe20007800000 */
[----:B------:R-:W-:-:S03]  /*2ec0*/  ULEA UR6, UR36, UR49, 0x3 ;  /* 0x0000003124067291 */ /* 0x000fc6000f8e183f */
[----:B------:R-:W-:-:S04]  /*2ed0*/  FMNMX R5, R25, R4, !PT ;  /* 0x0000000419057209 */ /* 0x000fc80007800000 */
        /* <DEDUP_REMOVED lines=13> */
[----:B------:R-:W-:-:S05]  /*2fb0*/  FMNMX R5, R53, R4, !PT ;  /* 0x0000000435057209 */ /* 0x000fca0007800000 */
[----:B------:R-:W1:Y:S02]  /*2fc0*/  SHFL.BFLY PT, R4, R5, 0x1, 0x1f ;  /* 0x0c201f0005047f89 */ /* 0x000e6400000e0000 */
[----:B-1----:R-:W-:Y:S02]  /*2fd0*/  FMNMX R8, R5, R4, !PT ;  /* 0x0000000405087209 */ /* 0x002fe40007800000 */
[----:B------:R-:W-:-:S03]  /*2fe0*/  FMNMX R4, R26, R11, !PT ;  /* 0x0000000b1a047209 */ /* 0x000fc60007800000 */
[----:B------:R-:W1:Y:S01]  /*2ff0*/  SHFL.BFLY PT, R13, R8, 0x2, 0x1f ;  /* 0x0c401f00080d7f89 */ /* 0x000e6200000e0000 */
[----:B------:R-:W-:-:S04]  /*3000*/  FMNMX R15, R27, R4, !PT ;  /* 0x000000041b0f7209 */ /* 0x000fc80007800000 */
[----:B------:R-:W-:-:S04]  /*3010*/  FMNMX R4, R30, R15, !PT ;  /* 0x0000000f1e047209 */ /* 0x000fc80007800000 */
[----:B------:R-:W-:-:S04]  /*3020*/  FMNMX R15, R31, R4, !PT ;  /* 0x000000041f0f7209 */ /* 0x000fc80007800000 */
[----:B------:R-:W-:Y:S02]  /*3030*/  FMNMX R10, R34, R15, !PT ;  /* 0x0000000f220a7209 */ /* 0x000fe40007800000 */
[----:B-1----:R-:W-:Y:S02]  /*3040*/  FMNMX R4, R8, R13, !PT ;  /* 0x0000000d08047209 */ /* 0x002fe40007800000 */
[----:B------:R-:W-:Y:S02]  /*3050*/  FMNMX R13, R35, R10, !PT ;  /* 0x0000000a230d7209 */ /* 0x000fe40007800000 */
[----:B------:R-:W-:Y:S02]  /*3060*/  FSETP.NEU.AND P2, PT, R4, -INF , PT ;  /* 0xff8000000400780b */ /* 0x000fe40003f4d000 */
[----:B------:R-:W-:Y:S02]  /*3070*/  FMNMX R12, R38, R13, !PT ;  /* 0x0000000d260c7209 */ /* 0x000fe40007800000 */
[----:B------:R-:W-:-:S02]  /*3080*/  FSEL R10, R4, RZ, P2 ;  /* 0x000000ff040a7208 */ /* 0x000fc40001000000 */
[----:B------:R-:W-:-:S03]  /*3090*/  FMNMX R5, R39, R12, !PT ;  /* 0x0000000c27057209 */ /* 0x000fc60007800000 */
[----:B------:R-:W-:Y:S01]  /*30a0*/  FMUL R8, R10, UR22 ;  /* 0x000000160a087c20 */ /* 0x000fe20008400000 */
[----:B------:R-:W-:Y:S01]  /*30b0*/  FMNMX R12, R42, R5, !PT ;  /* 0x000000052a0c7209 */ /* 0x000fe20007800000 */
[----:B------:R-:W-:Y:S02]  /*30c0*/  FADD R10, -R10, R9 ;  /* 0x000000090a0a7221 */ /* 0x000fe40000000100 */
[--C-:B------:R-:W-:Y:S01]  /*30d0*/  FFMA R24, R24, UR22, -R8.reuse ;  /* 0x0000001618187c23 */ /* 0x100fe20008000808 */
[--C-:B------:R-:W-:Y:S01]  /*30e0*/  FFMA R25, R25, UR22, -R8.reuse ;  /* 0x0000001619197c23 */ /* 0x100fe20008000808 */
[----:B------:R-:W-:Y:S01]  /*30f0*/  FMNMX R5, R43, R12, !PT ;  /* 0x0000000c2b057209 */ /* 0x000fe20007800000 */
[--C-:B------:R-:W-:Y:S01]  /*3100*/  FFMA R28, R28, UR22, -R8.reuse ;  /* 0x000000161c1c7c23 */ /* 0x100fe20008000808 */
[--C-:B------:R-:W-:Y:S01]  /*3110*/  FFMA R29, R29, UR22, -R8.reuse ;  /* 0x000000161d1d7c23 */ /* 0x100fe20008000808 */
[----:B------:R-:W-:Y:S01]  /*3120*/  FSETP.GEU.AND P5, PT, R24, -126, PT ;  /* 0xc2fc00001800780b */ /* 0x000fe20003fae000 */
        /* <DEDUP_REMOVED lines=12> */
[----:B------:R-:W-:Y:S01]  /*31f0*/  @!P5 FMUL R24, R24, 0.5 ;  /* 0x3f0000001818d820 */ /* 0x000fe20000400000 */
[----:B------:R-:W-:Y:S01]  /*3200*/  FSETP.GEU.AND P6, PT, R32, -126, PT ;  /* 0xc2fc00002000780b */ /* 0x000fe20003fce000 */
[----:B------:R-:W-:Y:S01]  /*3210*/  @!P3 FMUL R25, R25, 0.5 ;  /* 0x3f0000001919b820 */ /* 0x000fe20000400000 */
[----:B------:R-:W-:Y:S01]  /*3220*/  FMNMX R5, R51, R12, !PT ;  /* 0x0000000c33057209 */ /* 0x000fe20007800000 */
[--C-:B------:R-:W-:Y:S01]  /*3230*/  FFMA R44, R44, UR22, -R8.reuse ;  /* 0x000000162c2c7c23 */ /* 0x100fe20008000808 */
[--C-:B------:R-:W-:Y:S01]  /*3240*/  FFMA R45, R45, UR22, -R8.reuse ;  /* 0x000000162d2d7c23 */ /* 0x100fe20008000808 */
[----:B------:R-:W1:Y:S01]  /*3250*/  MUFU.EX2 R24, R24 ;  /* 0x0000001800187308 */ /* 0x000e620000000800 */
[----:B------:R-:W-:Y:S01]  /*3260*/  FMNMX R12, R54, R5, !PT ;  /* 0x00000005360c7209 */ /* 0x000fe20007800000 */
[----:B------:R-:W-:Y:S01]  /*3270*/  @!P2 FMUL R28, R28, 0.5 ;  /* 0x3f0000001c1ca820 */ /* 0x000fe20000400000 */
[--C-:B------:R-:W-:Y:S01]  /*3280*/  FFMA R48, R48, UR22, -R8.reuse ;  /* 0x0000001630307c23 */ /* 0x100fe20008000808 */
[----:B------:R-:W-:Y:S01]  /*3290*/  @!P4 FMUL R29, R29, 0.5 ;  /* 0x3f0000001d1dc820 */ /* 0x000fe20000400000 */
[----:B------:R-:W-:Y:S01]  /*32a0*/  FMNMX R12, R55, R12, !PT ;  /* 0x0000000c370c7209 */ /* 0x000fe20007800000 */
[--C-:B------:R-:W-:Y:S01]  /*32b0*/  FFMA R49, R49, UR22, -R8.reuse ;  /* 0x0000001631317c23 */ /* 0x100fe20008000808 */
[--C-:B------:R-:W-:Y:S01]  /*32c0*/  FFMA R52, R52, UR22, -R8.reuse ;  /* 0x0000001634347c23 */ /* 0x100fe20008000808 */
[----:B------:R-:W2:Y:S01]  /*32d0*/  MUFU.EX2 R25, R25 ;  /* 0x0000001900197308 */ /* 0x000ea20000000800 */
[----:B------:R-:W-:Y:S01]  /*32e0*/  @!P6 FMUL R32, R32, 0.5 ;  /* 0x3f0000002020e820 */ /* 0x000fe20000400000 */
[----:B------:R-:W3:Y:S01]  /*32f0*/  SHFL.BFLY PT, R5, R12, 0x1, 0x1f ;  /* 0x0c201f000c057f89 */ /* 0x000ee200000e0000 */
[----:B------:R-:W-:Y:S01]  /*3300*/  FFMA R53, R53, UR22, -R8 ;  /* 0x0000001635357c23 */ /* 0x000fe20008000808 */
[----:B------:R-:W-:-:S04]  /*3310*/  FMUL R10, R10, UR22 ;  /* 0x000000160a0a7c20 */ /* 0x000fc80008400000 */
[----:B------:R-:W4:Y:S01]  /*3320*/  MUFU.EX2 R28, R28 ;  /* 0x0000001c001c7308 */ /* 0x000f220000000800 */
[----:B-1----:R-:W-:Y:S01]  /*3330*/  @!P5 FMUL R24, R24, R24 ;  /* 0x000000181818d220 */ /* 0x002fe20000400000 */
[----:B------:R-:W-:-:S06]  /*3340*/  FSETP.GEU.AND P5, PT, R33, -126, PT ;  /* 0xc2fc00002100780b */ /* 0x000fcc0003fae000 */
[----:B------:R-:W1:Y:S01]  /*3350*/  MUFU.EX2 R29, R29 ;  /* 0x0000001d001d7308 */ /* 0x000e620000000800 */
[----:B--2---:R-:W-:Y:S01]  /*3360*/  @!P3 FMUL R25, R25, R25 ;  /* 0x000000191919b220 */ /* 0x004fe20000400000 */
[----:B------:R-:W-:-:S05]  /*3370*/  FSETP.GEU.AND P3, PT, R36, -126, PT ;  /* 0xc2fc00002400780b */ /* 0x000fca0003f6e000 */
[----:B------:R-:W-:Y:S01]  /*3380*/  @!P5 FMUL R33, R33, 0.5 ;  /* 0x3f0000002121d820 */ /* 0x000fe20000400000 */
[----:B------:R-:W2:Y:S01]  /*3390*/  MUFU.EX2 R32, R32 ;  /* 0x0000002000207308 */ /* 0x000ea20000000800 */
[----:B----4-:R-:W-:Y:S01]  /*33a0*/  @!P2 FMUL R28, R28, R28 ;  /* 0x0000001c1c1ca220 */ /* 0x010fe20000400000 */
[----:B------:R-:W-:Y:S02]  /*33b0*/  FSETP.GEU.AND P2, PT, R37, -126, PT ;  /* 0xc2fc00002500780b */ /* 0x000fe40003f4e000 */
[----:B---3--:R-:W-:-:S03]  /*33c0*/  FMNMX R5, R12, R5, !PT ;  /* 0x000000050c057209 */ /* 0x008fc60007800000 */
[----:B------:R-:W-:Y:S01]  /*33d0*/  @!P3 FMUL R36, R36, 0.5 ;  /* 0x3f0000002424b820 */ /* 0x000fe20000400000 */
[----:B------:R-:W3:Y:S01]  /*33e0*/  MUFU.EX2 R33, R33 ;  /* 0x0000002100217308 */ /* 0x000ee20000000800 */
[----:B-1----:R-:W-:Y:S01]  /*33f0*/  @!P4 FMUL R29, R29, R29 ;  /* 0x0000001d1d1dc220 */ /* 0x002fe20000400000 */
[----:B------:R-:W-:Y:S01]  /*3400*/  FSETP.GEU.AND P4, PT, R40, -126, PT ;  /* 0xc2fc00002800780b */ /* 0x000fe20003f8e000 */
[----:B------:R-:W1:Y:S04]  /*3410*/  SHFL.BFLY PT, R14, R5, 0x2, 0x1f ;  /* 0x0c401f00050e7f89 */ /* 0x000e6800000e0000 */
[----:B------:R-:W-:Y:S01]  /*3420*/  @!P2 FMUL R37, R37, 0.5 ;  /* 0x3f0000002525a820 */ /* 0x000fe20000400000 */
[----:B------:R-:W4:Y:S01]  /*3430*/  MUFU.EX2 R36, R36 ;  /* 0x0000002400247308 */ /* 0x000f220000000800 */
[----:B--2---:R-:W-:Y:S01]  /*3440*/  @!P6 FMUL R32, R32, R32 ;  /* 0x000000202020e220 */ /* 0x004fe20000400000 */
[----:B------:R-:W-:-:S05]  /*3450*/  FSETP.GEU.AND P6, PT, R41, -126, PT ;  /* 0xc2fc00002900780b */ /* 0x000fca0003fce000 */
[----:B------:R-:W-:Y:S01]  /*3460*/  @!P4 FMUL R40, R40, 0.5 ;  /* 0x3f0000002828c820 */ /* 0x000fe20000400000 */
[----:B------:R-:W2:Y:S01]  /*3470*/  MUFU.EX2 R37, R37 ;  /* 0x0000002500257308 */ /* 0x000ea20000000800 */
[----:B---3--:R-:W-:Y:S01]  /*3480*/  @!P5 FMUL R33, R33, R33 ;  /* 0x000000212121d220 */ /* 0x008fe20000400000 */
[----:B------:R-:W-:-:S05]  /*3490*/  FSETP.GEU.AND P5, PT, R44, -126, PT ;  /* 0xc2fc00002c00780b */ /* 0x000fca0003fae000 */
[----:B------:R-:W-:Y:S01]  /*34a0*/  @!P6 FMUL R41, R41, 0.5 ;  /* 0x3f0000002929e820 */ /* 0x000fe20000400000 */
[----:B------:R-:W3:Y:S01]  /*34b0*/  MUFU.EX2 R13, R40 ;  /* 0x00000028000d7308 */ /* 0x000ee20000000800 */
[----:B----4-:R-:W-:Y:S01]  /*34c0*/  @!P3 FMUL R36, R36, R36 ;  /* 0x000000242424b220 */ /* 0x010fe20000400000 */
[----:B------:R-:W-:Y:S02]  /*34d0*/  FSETP.GEU.AND P3, PT, R45, -126, PT ;  /* 0xc2fc00002d00780b */ /* 0x000fe40003f6e000 */
[----:B-1----:R-:W-:-:S03]  /*34e0*/  FMNMX R5, R5, R14, !PT ;  /* 0x0000000e05057209 */ /* 0x002fc60007800000 */
[----:B------:R-:W-:Y:S01]  /*34f0*/  @!P5 FMUL R44, R44, 0.5 ;  /* 0x3f0000002c2cd820 */ /* 0x000fe20000400000 */
[----:B------:R-:W1:Y:S01]  /*3500*/  MUFU.EX2 R12, R41 ;  /* 0x00000029000c7308 */ /* 0x000e620000000800 */
        /* <DEDUP_REMOVED lines=8> */
[----:B-1----:R-:W-:Y:S01]  /*3590*/  @!P6 FMUL R12, R12, R12 ;  /* 0x0000000c0c0ce220 */ /* 0x002fe20000400000 */
[----:B------:R-:W-:-:S03]  /*35a0*/  FSETP.NEU.AND P6, PT, R5, -INF , PT ;  /* 0xff8000000500780b */ /* 0x000fc60003fcd000 */
[----:B------:R-:W-:Y:S01]  /*35b0*/  FADD R9, R25, R12 ;  /* 0x0000000c19097221 */ /* 0x000fe20000000000 */
[----:B------:R-:W-:Y:S01]  /*35c0*/  FSEL R40, R5, RZ, P6 ;  /* 0x000000ff05287208 */ /* 0x000fe20003000000 */
[----:B------:R-:W-:Y:S01]  /*35d0*/  @!P4 FMUL R49, R49, 0.5 ;  /* 0x3f0000003131c820 */ /* 0x000fe20000400000 */
[----:B------:R-:W1:Y:S01]  /*35e0*/  MUFU.EX2 R21, R48 ;  /* 0x0000003000157308 */ /* 0x000e620000000800 */
[----:B--2---:R-:W-:Y:S01]  /*35f0*/  @!P5 FMUL R15, R15, R15 ;  /* 0x0000000f0f0fd220 */ /* 0x004fe20000400000 */
[----:B------:R-:W-:Y:S01]  /*3600*/  FSETP.GEU.AND P6, PT, R52, -126, PT ;  /* 0xc2fc00003400780b */ /* 0x000fe20003fce000 */
[C---:B------:R-:W-:Y:S01]  /*3610*/  FMUL R41, R40.reuse, UR22 ;  /* 0x0000001628297c20 */ /* 0x040fe20008400000 */
[----:B------:R-:W-:Y:S01]  /*3620*/  FSETP.GEU.AND P5, PT, R53, -126, PT ;  /* 0xc2fc00003500780b */ /* 0x000fe20003fae000 */
[----:B------:R-:W-:Y:S01]  /*3630*/  FADD R40, -R40, R11 ;  /* 0x0000000b28287221 */ /* 0x000fe20000000100 */
[----:B------:R-:W-:Y:S01]  /*3640*/  FADD R11, R24, R13 ;  /* 0x0000000d180b7221 */ /* 0x000fe20000000000 */
[--C-:B------:R-:W-:Y:S01]  /*3650*/  FFMA R26, R26, UR22, -R41.reuse ;  /* 0x000000161a1a7c23 */ /* 0x100fe20008000829 */
[----:B------:R-:W2:Y:S01]  /*3660*/  MUFU.EX2 R8, R49 ;  /* 0x0000003100087308 */ /* 0x000ea20000000800 */
[----:B---3--:R-:W-:Y:S01]  /*3670*/  @!P3 FMUL R14, R14, R14 ;  /* 0x0000000e0e0eb220 */ /* 0x008fe20000400000 */
[--C-:B------:R-:W-:Y:S01]  /*3680*/  FFMA R27, R27, UR22, -R41.reuse ;  /* 0x000000161b1b7c23 */ /* 0x100fe20008000829 */
[--C-:B------:R-:W-:Y:S01]  /*3690*/  FFMA R30, R30, UR22, -R41.reuse ;  /* 0x000000161e1e7c23 */ /* 0x100fe20008000829 */
[----:B------:R-:W-:Y:S01]  /*36a0*/  FSETP.GEU.AND P3, PT, R26, -126, PT ;  /* 0xc2fc00001a00780b */ /* 0x000fe20003f6e000 */
[--C-:B------:R-:W-:Y:S01]  /*36b0*/  FFMA R31, R31, UR22, -R41.reuse ;  /* 0x000000161f1f7c23 */ /* 0x100fe20008000829 */
[--C-:B------:R-:W-:Y:S01]  /*36c0*/  FFMA R34, R34, UR22, -R41.reuse ;  /* 0x0000001622227c23 */ /* 0x100fe20008000829 */
[----:B------:R-:W-:Y:S01]  /*36d0*/  @!P6 FMUL R52, R52, 0.5 ;  /* 0x3f0000003434e820 */ /* 0x000fe20000400000 */
[--C-:B------:R-:W-:Y:S01]  /*36e0*/  FFMA R35, R35, UR22, -R41.reuse ;  /* 0x0000001623237c23 */ /* 0x100fe20008000829 */
[----:B------:R-:W-:Y:S01]  /*36f0*/  @!P5 FMUL R53, R53, 0.5 ;  /* 0x3f0000003535d820 */ /* 0x000fe20000400000 */
[----:B-1----:R-:W-:Y:S01]  /*3700*/  @!P2 FMUL R21, R21, R21 ;  /* 0x000000151515a220 */ /* 0x002fe20000400000 */
[----:B------:R-:W-:Y:S01]  /*3710*/  FSETP.GEU.AND P2, PT, R27, -126, PT ;  /* 0xc2fc00001b00780b */ /* 0x000fe20003f4e000 */
[----:B------:R-:W1:Y:S01]  /*3720*/  MUFU.EX2 R23, R52 ;  /* 0x0000003400177308 */ /* 0x000e620000000800 */
[--C-:B------:R-:W-:Y:S01]  /*3730*/  FFMA R54, R54, UR22, -R41.reuse ;  /* 0x0000001636367c23 */ /* 0x100fe20008000829 */
[----:B------:R-:W-:Y:S01]  /*3740*/  FFMA R55, R55, UR22, -R41 ;  /* 0x0000001637377c23 */ /* 0x000fe20008000829 */
[----:B------:R-:W-:Y:S01]  /*3750*/  FMUL R88, R40, UR22 ;  /* 0x0000001628587c20 */ /* 0x000fe20008400000 */
[----:B------:R-:W-:Y:S01]  /*3760*/  F2FP.F16.F32.PACK_AB R24, R25, R24 ;  /* 0x000000181918723e */ /* 0x000fe200000000ff */
[----:B------:R-:W-:Y:S01]  /*3770*/  @!P3 FMUL R26, R26, 0.5 ;  /* 0x3f0000001a1ab820 */ /* 0x000fe20000400000 */
[----:B--2---:R-:W-:Y:S01]  /*3780*/  @!P4 FMUL R8, R8, R8 ;  /* 0x000000080808c220 */ /* 0x004fe20000400000 */
[----:B------:R-:W-:Y:S01]  /*3790*/  FSETP.GEU.AND P4, PT, R30, -126, PT ;  /* 0xc2fc00001e00780b */ /* 0x000fe20003f8e000 */
[----:B------:R-:W2:Y:S04]  /*37a0*/  MUFU.EX2 R20, R53 ;  /* 0x0000003500147308 */ /* 0x000ea80000000800 */
[----:B------:R-:W-:-:S04]  /*37b0*/  @!P2 FMUL R27, R27, 0.5 ;  /* 0x3f0000001b1ba820 */ /* 0x000fc80000400000 */
[----:B------:R3:W4:Y:S01]  /*37c0*/  MUFU.EX2 R44, R26 ;  /* 0x0000001a002c7308 */ /* 0x0007220000000800 */
[----:B-1----:R-:W-:Y:S01]  /*37d0*/  @!P6 FMUL R23, R23, R23 ;  /* 0x000000171717e220 */ /* 0x002fe20000400000 */
[----:B------:R-:W-:Y:S02]  /*37e0*/  FSETP.GEU.AND P6, PT, R31, -126, PT ;  /* 0xc2fc00001f00780b */ /* 0x000fe40003fce000 */
[----:B------:R-:W-:-:S04]  /*37f0*/  @!P4 FMUL R30, R30, 0.5 ;  /* 0x3f0000001e1ec820 */ /* 0x000fc80000400000 */
[----:B------:R1:W5:Y:S01]  /*3800*/  MUFU.EX2 R45, R27 ;  /* 0x0000001b002d7308 */ /* 0x0003620000000800 */
[----:B--2---:R-:W-:Y:S01]  /*3810*/  @!P5 FMUL R20, R20, R20 ;  /* 0x000000141414d220 */ /* 0x004fe20000400000 */
[----:B------:R-:W-:Y:S01]  /*3820*/  FSETP.GEU.AND P5, PT, R34, -126, PT ;  /* 0xc2fc00002200780b */ /* 0x000fe20003fae000 */
[----:B---3--:R-:W-:-:S04]  /*3830*/  FFMA R26, R38, UR22, -R41 ;  /* 0x00000016261a7c23 */ /* 0x008fc80008000829 */
[----:B------:R-:W-:Y:S01]  /*3840*/  @!P6 FMUL R31, R31, 0.5 ;  /* 0x3f0000001f1fe820 */ /* 0x000fe20000400000 */
[----:B------:R2:W3:Y:S01]  /*3850*/  MUFU.EX2 R48, R30 ;  /* 0x0000001e00307308 */ /* 0x0004e20000000800 */
[----:B----4-:R-:W-:Y:S01]  /*3860*/  @!P3 FMUL R44, R44, R44 ;  /* 0x0000002c2c2cb220 */ /* 0x010fe20000400000 */
[----:B------:R-:W-:Y:S01]  /*3870*/  FSETP.GEU.AND P3, PT, R35, -126, PT ;  /* 0xc2fc00002300780b */ /* 0x000fe20003f6e000 */
[----:B-1----:R-:W-:-:S04]  /*3880*/  FFMA R27, R39, UR22, -R41 ;  /* 0x00000016271b7c23 */ /* 0x002fc80008000829 */
[----:B------:R-:W-:Y:S01]  /*3890*/  @!P5 FMUL R34, R34, 0.5 ;  /* 0x3f0000002222d820 */ /* 0x000fe20000400000 */
[----:B------:R1:W4:Y:S01]  /*38a0*/  MUFU.EX2 R49, R31 ;  /* 0x0000001f00317308 */ /* 0x0003220000000800 */
[----:B-----5:R-:W-:Y:S01]  /*38b0*/  @!P2 FMUL R45, R45, R45 ;  /* 0x0000002d2d2da220 */ /* 0x020fe20000400000 */
[----:B------:R-:W-:Y:S01]  /*38c0*/  FSETP.GEU.AND P2, PT, R26, -126, PT ;  /* 0xc2fc00001a00780b */ /* 0x000fe20003f4e000 */
[----:B--2---:R-:W-:-:S03]  /*38d0*/  FFMA R30, R42, UR22, -R41 ;  /* 0x000000162a1e7c23 */ /* 0x004fc60008000829 */
[----:B------:R-:W-:Y:S01]  /*38e0*/  F2FP.F16.F32.PACK_AB R25, R45, R44 ;  /* 0x0000002c2d19723e */ /* 0x000fe200000000ff */
[----:B------:R-:W-:Y:S01]  /*38f0*/  @!P3 FMUL R35, R35, 0.5 ;  /* 0x3f0000002323b820 */ /* 0x000fe20000400000 */
[----:B------:R2:W5:Y:S01]  /*3900*/  MUFU.EX2 R38, R34 ;  /* 0x0000002200267308 */ /* 0x0005620000000800 */
[----:B---3--:R-:W-:Y:S01]  /*3910*/  @!P4 FMUL R48, R48, R48 ;  /* 0x000000303030c220 */ /* 0x008fe20000400000 */
[----:B------:R-:W-:Y:S01]  /*3920*/  FSETP.GEU.AND P4, PT, R27, -126, PT ;  /* 0xc2fc00001b00780b */ /* 0x000fe20003f8e000 */
[----:B-1----:R-:W-:-:S04]  /*3930*/  FFMA R31, R43, UR22, -R41 ;  /* 0x000000162b1f7c23 */ /* 0x002fc80008000829 */
[----:B------:R-:W-:Y:S01]  /*3940*/  @!P2 FMUL R26, R26, 0.5 ;  /* 0x3f0000001a1aa820 */ /* 0x000fe20000400000 */
[----:B------:R-:W1:Y:S01]  /*3950*/  MUFU.EX2 R39, R35 ;  /* 0x0000002300277308 */ /* 0x000e620000000800 */
[----:B--2---:R-:W-:Y:S01]  /*3960*/  FFMA R34, R46, UR22, -R41 ;  /* 0x000000162e227c23 */ /* 0x004fe20008000829 */
[----:B----4-:R-:W-:Y:S01]  /*3970*/  @!P6 FMUL R49, R49, R49 ;  /* 0x000000313131e220 */ /* 0x010fe20000400000 */
[----:B------:R-:W-:-:S04]  /*3980*/  FSETP.GEU.AND P6, PT, R30, -126, PT ;  /* 0xc2fc00001e00780b */ /* 0x000fc80003fce000 */
[----:B------:R-:W-:Y:S01]  /*3990*/  @!P4 FMUL R27, R27, 0.5 ;  /* 0x3f0000001b1bc820 */ /* 0x000fe20000400000 */
[----:B------:R2:W3:Y:S01]  /*39a0*/  MUFU.EX2 R42, R26 ;  /* 0x0000001a002a7308 */ /* 0x0004e20000000800 */
[----:B-----5:R-:W-:Y:S01]  /*39b0*/  @!P5 FMUL R38, R38, R38 ;  /* 0x000000262626d220 */ /* 0x020fe20000400000 */
[----:B------:R-:W-:-:S06]  /*39c0*/  FSETP.GEU.AND P5, PT, R31, -126, PT ;  /* 0xc2fc00001f00780b */ /* 0x000fcc0003fae000 */
[----:B------:R4:W5:Y:S01]  /*39d0*/  MUFU.EX2 R43, R27 ;  /* 0x0000001b002b7308 */ /* 0x0009620000000800 */
[----:B-1----:R-:W-:Y:S01]  /*39e0*/  @!P3 FMUL R39, R39, R39 ;  /* 0x000000272727b220 */ /* 0x002fe20000400000 */
[----:B------:R-:W-:Y:S01]  /*39f0*/  FSETP.GEU.AND P3, PT, R34, -126, PT ;  /* 0xc2fc00002200780b */ /* 0x000fe20003f6e000 */
[----:B--2---:R-:W-:Y:S01]  /*3a00*/  FFMA R26, R47, UR22, -R41 ;  /* 0x000000162f1a7c23 */ /* 0x004fe20008000829 */
[----:B------:R-:W-:-:S03]  /*3a10*/  @!P6 FMUL R30, R30, 0.5 ;  /* 0x3f0000001e1ee820 */ /* 0x000fc60000400000 */
[----:B------:R-:W-:Y:S01]  /*3a20*/  @!P5 FMUL R31, R31, 0.5 ;  /* 0x3f0000001f1fd820 */ /* 0x000fe20000400000 */
[----:B------:R1:W2:Y:S01]  /*3a30*/  MUFU.EX2 R53, R30 ;  /* 0x0000001e00357308 */ /* 0x0002a20000000800 */
[----:B----4-:R-:W-:Y:S01]  /*3a40*/  FFMA R27, R50, UR22, -R41 ;  /* 0x00000016321b7c23 */ /* 0x010fe20008000829 */
[----:B---3--:R-:W-:Y:S01]  /*3a50*/  @!P2 FMUL R42, R42, R42 ;  /* 0x0000002a2a2aa220 */ /* 0x008fe20000400000 */
[----:B------:R-:W-:-:S04]  /*3a60*/  FSETP.GEU.AND P2, PT, R26, -126, PT ;  /* 0xc2fc00001a00780b */ /* 0x000fc80003f4e000 */
[----:B------:R-:W-:Y:S01]  /*3a70*/  @!P3 FMUL R34, R34, 0.5 ;  /* 0x3f0000002222b820 */ /* 0x000fe20000400000 */
[----:B------:R3:W4:Y:S01]  /*3a80*/  MUFU.EX2 R46, R31 ;  /* 0x0000001f002e7308 */ /* 0x0007220000000800 */
[----:B-----5:R-:W-:Y:S01]  /*3a90*/  @!P4 FMUL R43, R43, R43 ;  /* 0x0000002b2b2bc220 */ /* 0x020fe20000400000 */
[----:B------:R-:W-:Y:S01]  /*3aa0*/  FSETP.GEU.AND P4, PT, R27, -126, PT ;  /* 0xc2fc00001b00780b */ /* 0x000fe20003f8e000 */
[----:B-1----:R-:W-:-:S05]  /*3ab0*/  FFMA R30, R51, UR22, -R41 ;  /* 0x00000016331e7c23 */ /* 0x002fca0008000829 */
[----:B------:R1:W5:Y:S01]  /*3ac0*/  MUFU.EX2 R47, R34 ;  /* 0x00000022002f7308 */ /* 0x0003620000000800 */
[----:B------:R-:W-:Y:S01]  /*3ad0*/  @!P2 FMUL R26, R26, 0.5 ;  /* 0x3f0000001a1aa820 */ /* 0x000fe20000400000 */
[----:B--2---:R-:W-:Y:S01]  /*3ae0*/  @!P6 FMUL R53, R53, R53 ;  /* 0x000000353535e220 */ /* 0x004fe20000400000 */
[----:B------:R-:W-:Y:S01]  /*3af0*/  FSETP.GEU.AND P6, PT, R30, -126, PT ;  /* 0xc2fc00001e00780b */ /* 0x000fe20003fce000 */
[----:B---3--:R-:W-:-:S03]  /*3b00*/  FADD R31, R36, R23 ;  /* 0x00000017241f7221 */ /* 0x008fc60000000000 */
[----:B------:R-:W-:Y:S01]  /*3b10*/  @!P4 FMUL R27, R27, 0.5 ;  /* 0x3f0000001b1bc820 */ /* 0x000fe20000400000 */
[----:B------:R2:W3:Y:S01]  /*3b20*/  MUFU.EX2 R50, R26 ;  /* 0x0000001a00327308 */ /* 0x0004e20000000800 */
[----:B----4-:R-:W-:Y:S01]  /*3b30*/  @!P5 FMUL R46, R46, R46 ;  /* 0x0000002e2e2ed220 */ /* 0x010fe20000400000 */
[----:B------:R-:W-:Y:S01]  /*3b40*/  FSETP.GEU.AND P5, PT, R54, -126, PT ;  /* 0xc2fc00003600780b */ /* 0x000fe20003fae000 */
[----:B-1----:R-:W-:-:S05]  /*3b50*/  FADD R34, R37, R20 ;  /* 0x0000001425227221 */ /* 0x002fca0000000000 */
[----:B------:R1:W4:Y:S01]  /*3b60*/  MUFU.EX2 R51, R27 ;  /* 0x0000001b00337308 */ /* 0x0003220000000800 */
[----:B-----5:R-:W-:Y:S01]  /*3b70*/  @!P3 FMUL R47, R47, R47 ;  /* 0x0000002f2f2fb220 */ /* 0x020fe20000400000 */
[----:B------:R-:W-:Y:S01]  /*3b80*/  FSETP.GEU.AND P3, PT, R55, -126, PT ;  /* 0xc2fc00003700780b */ /* 0x000fe20003f6e000 */
[----:B------:R-:W-:Y:S01]  /*3b90*/  @!P6 FMUL R30, R30, 0.5 ;  /* 0x3f0000001e1ee820 */ /* 0x000fe20000400000 */
[----:B--2---:R-:W-:-:S03]  /*3ba0*/  FADD R26, R33, R8 ;  /* 0x00000008211a7221 */ /* 0x004fc60000000000 */
[----:B------:R-:W-:Y:S01]  /*3bb0*/  @!P5 FMUL R54, R54, 0.5 ;  /* 0x3f0000003636d820 */ /* 0x000fe20000400000 */
[----:B------:R2:W5:Y:S01]  /*3bc0*/  MUFU.EX2 R52, R30 ;  /* 0x0000001e00347308 */ /* 0x0005620000000800 */
[----:B---3--:R-:W-:Y:S01]  /*3bd0*/  @!P2 FMUL R50, R50, R50 ;  /* 0x000000323232a220 */ /* 0x008fe20000400000 */
[----:B------:R-:W-:Y:S01]  /*3be0*/  FSETP.GEU.AND P2, PT, R10, -126, PT ;  /* 0xc2fc00000a00780b */ /* 0x000fe20003f4e000 */
[----:B-1----:R-:W-:Y:S01]  /*3bf0*/  FADD R27, R29, R14 ;  /* 0x0000000e1d1b7221 */ /* 0x002fe20000000000 */
[----:B------:R-:W-:Y:S01]  /*3c00*/  FADD R35, R9, R26 ;  /* 0x0000001a09237221 */ /* 0x000fe20000000000 */
[----:B------:R-:W-:Y:S02]  /*3c10*/  FADD R26, R28, R15 ;  /* 0x0000000f1c1a7221 */ /* 0x000fe40000000000 */
[----:B------:R-:W-:Y:S01]  /*3c20*/  @!P3 FMUL R55, R55, 0.5 ;  /* 0x3f0000003737b820 */ /* 0x000fe20000400000 */
[----:B------:R1:W3:Y:S01]  /*3c30*/  MUFU.EX2 R41, R54 ;  /* 0x0000003600297308 */ /* 0x0002e20000000800 */
[----:B----4-:R-:W-:Y:S01]  /*3c40*/  @!P4 FMUL R51, R51, R51 ;  /* 0x000000333333c220 */ /* 0x010fe20000400000 */
[----:B------:R-:W-:Y:S01]  /*3c50*/  FSETP.GEU.AND P4, PT, R88, -126, PT ;  /* 0xc2fc00005800780b */ /* 0x000fe20003f8e000 */
[----:B------:R-:W-:Y:S01]  /*3c60*/  FADD R34, R27, R34 ;  /* 0x000000221b227221 */ /* 0x000fe20000000000 */
[----:B--2---:R-:W-:Y:S01]  /*3c70*/  FADD R30, R32, R21 ;  /* 0x00000015201e7221 */ /* 0x004fe20000000000 */
[----:B------:R-:W-:Y:S01]  /*3c80*/  FADD R26, R26, R31 ;  /* 0x0000001f1a1a7221 */ /* 0x000fe20000000000 */
[----:B------:R-:W-:Y:S01]  /*3c90*/  FADD R31, R48, R47 ;  /* 0x0000002f301f7221 */ /* 0x000fe20000000000 */
[----:B------:R-:W-:Y:S01]  /*3ca0*/  @!P2 FMUL R10, R10, 0.5 ;  /* 0x3f0000000a0aa820 */ /* 0x000fe20000400000 */
[----:B------:R2:W4:Y:S01]  /*3cb0*/  MUFU.EX2 R40, R55 ;  /* 0x0000003700287308 */ /* 0x0005220000000800 */
[----:B-----5:R-:W-:Y:S01]  /*3cc0*/  @!P6 FMUL R52, R52, R52 ;  /* 0x000000343434e220 */ /* 0x020fe20000400000 */
[----:B------:R-:W-:Y:S01]  /*3cd0*/  FADD R11, R11, R30 ;  /* 0x0000001e0b0b7221 */ /* 0x000fe20000000000 */
[----:B------:R-:W-:Y:S01]  /*3ce0*/  FADD R30, R45, R46 ;  /* 0x0000002e2d1e7221 */ /* 0x000fe20000000000 */
[----:B-1----:R-:W-:Y:S01]  /*3cf0*/  FADD R54, R49, R50 ;  /* 0x0000003231367221 */ /* 0x002fe20000000000 */
[----:B------:R-:W-:Y:S01]  /*3d00*/  FADD R89, R39, R52 ;  /* 0x0000003427597221 */ /* 0x000fe20000000000 */
[----:B------:R-:W-:Y:S01]  /*3d10*/  FADD R34, R35, R34 ;  /* 0x0000002223227221 */ /* 0x000fe20000000000 */
[----:B------:R-:W-:Y:S01]  /*3d20*/  @!P4 FMUL R88, R88, 0.5 ;  /* 0x3f0000005858c820 */ /* 0x000fe20000400000 */
[----:B------:R1:W5:Y:S01]  /*3d30*/  MUFU.EX2 R9, R10 ;  /* 0x0000000a00097308 */ /* 0x0003620000000800 */
[----:B---3--:R-:W-:Y:S01]  /*3d40*/  @!P5 FMUL R41, R41, R41 ;  /* 0x000000292929d220 */ /* 0x008fe20000400000 */
[----:B--2---:R-:W-:Y:S01]  /*3d50*/  FADD R55, R38, R51 ;  /* 0x0000003326377221 */ /* 0x004fe20000000000 */
[----:B------:R-:W-:Y:S01]  /*3d60*/  FADD R30, R30, R89 ;  /* 0x000000591e1e7221 */ /* 0x000fe20000000000 */
[----:B------:R-:W-:Y:S01]  /*3d70*/  FADD R11, R11, R26 ;  /* 0x0000001a0b0b7221 */ /* 0x000fe20000000000 */
[----:B------:R-:W-:-:S02]  /*3d80*/  F2FP.F16.F32.PACK_AB R26, R29, R28 ;  /* 0x0000001c1d1a723e */ /* 0x000fc400000000ff */
[----:B------:R-:W-:Y:S01]  /*3d90*/  F2FP.F16.F32.PACK_AB R28, R33, R32 ;  /* 0x00000020211c723e */ /* 0x000fe200000000ff */
[----:B------:R2:W3:Y:S01]  /*3da0*/  MUFU.EX2 R27, R88 ;  /* 0x00000058001b7308 */ /* 0x0004e20000000800 */
[----:B----4-:R-:W-:Y:S01]  /*3db0*/  @!P3 FMUL R40, R40, R40 ;  /* 0x000000282828b220 */ /* 0x010fe20000400000 */
[----:B-1----:R-:W-:Y:S01]  /*3dc0*/  FADD R10, R44, R53 ;  /* 0x000000352c0a7221 */ /* 0x002fe20000000000 */
[----:B------:R-:W-:Y:S01]  /*3dd0*/  FADD R34, R11, R34 ;  /* 0x000000220b227221 */ /* 0x000fe20000000000 */
[----:B------:R-:W-:Y:S01]  /*3de0*/  SHF.L.U32 R11, R18, 0x1f, RZ ;  /* 0x0000001f120b7819 */ /* 0x000fe200000006ff */
[----:B------:R-:W-:Y:S01]  /*3df0*/  FADD R91, R43, R40 ;  /* 0x000000282b5b7221 */ /* 0x000fe20000000000 */
[----:B------:R-:W-:Y:S01]  /*3e00*/  FADD R10, R10, R55 ;  /* 0x000000370a0a7221 */ /* 0x000fe20000000000 */
[----:B------:R-:W-:Y:S01]  /*3e10*/  F2FP.F16.F32.PACK_AB R29, R39, R38 ;  /* 0x00000026271d723e */ /* 0x000fe200000000ff */
[----:B--2---:R-:W-:Y:S01]  /*3e20*/  FADD R88, R42, R41 ;  /* 0x000000292a587221 */ /* 0x004fe20000000000 */
[----:B------:R-:W-:Y:S01]  /*3e30*/  FADD R91, R54, R91 ;  /* 0x0000005b365b7221 */ /* 0x000fe20000000000 */
[----:B-----5:R-:W-:Y:S01]  /*3e40*/  @!P2 FMUL R9, R9, R9 ;  /* 0x000000090909a220 */ /* 0x020fe20000400000 */
[----:B------:R1:W2:Y:S01]  /*3e50*/  SYNCS.PHASECHK.TRANS64.TRYWAIT P2, [UR6+0x12400], R11 ;  /* 0x0124000bff0075a7 */ /* 0x0002a20008040146 */
[----:B------:R-:W-:Y:S01]  /*3e60*/  FADD R31, R31, R88 ;  /* 0x000000581f1f7221 */ /* 0x000fe20000000000 */
[----:B------:R-:W-:Y:S01]  /*3e70*/  FADD R91, R30, R91 ;  /* 0x0000005b1e5b7221 */ /* 0x000fe20000000000 */
[----:B------:R-:W-:Y:S01]  /*3e80*/  FFMA R0, R9, R0, R34 ;  /* 0x0000000009007223 */ /* 0x000fe20000000022 */
[----:B------:R-:W-:Y:S01]  /*3e90*/  F2FP.F16.F32.PACK_AB R30, R37, R36 ;  /* 0x00000024251e723e */ /* 0x000fe200000000ff */
[----:B------:R-:W-:Y:S01]  /*3ea0*/  FADD R10, R10, R31 ;  /* 0x0000001f0a0a7221 */ /* 0x000fe20000000000 */
[----:B---3--:R-:W-:Y:S01]  /*3eb0*/  @!P4 FMUL R27, R27, R27 ;  /* 0x0000001b1b1bc220 */ /* 0x008fe20000400000 */
[-C--:B------:R-:W-:Y:S01]  /*3ec0*/  FMUL R56, R56, R9.reuse ;  /* 0x0000000938387220 */ /* 0x080fe20000400000 */
[----:B------:R-:W-:Y:S01]  /*3ed0*/  FMUL R57, R57, R9 ;  /* 0x0000000939397220 */ /* 0x000fe20000400000 */
[----:B------:R-:W-:Y:S01]  /*3ee0*/  FADD R10, R10, R91 ;  /* 0x0000005b0a0a7221 */ /* 0x000fe20000000000 */
[-C--:B------:R-:W-:Y:S01]  /*3ef0*/  FMUL R58, R58, R27.reuse ;  /* 0x0000001b3a3a7220 */ /* 0x080fe20000400000 */
[-C--:B------:R-:W-:Y:S01]  /*3f00*/  FMUL R59, R59, R27.reuse ;  /* 0x0000001b3b3b7220 */ /* 0x080fe20000400000 */
[-C--:B------:R-:W-:Y:S01]  /*3f10*/  FMUL R62, R62, R27.reuse ;  /* 0x0000001b3e3e7220 */ /* 0x080fe20000400000 */
[----:B------:R-:W-:Y:S01]  /*3f20*/  FFMA R6, R27, R6, R10 ;  /* 0x000000061b067223 */ /* 0x000fe2000000000a */
[-C--:B------:R-:W-:Y:S01]  /*3f30*/  FMUL R63, R63, R27.reuse ;  /* 0x0000001b3f3f7220 */ /* 0x080fe20000400000 */
        /* <DEDUP_REMOVED lines=11> */
[----:B------:R-:W-:Y:S01]  /*3ff0*/  FMUL R87, R87, R27 ;  /* 0x0000001b57577220 */ /* 0x000fe20000400000 */
        /* <DEDUP_REMOVED lines=14> */
[----:B------:R-:W-:-:S02]  /*40e0*/  F2FP.F16.F32.PACK_AB R27, R49, R48 ;  /* 0x00000030311b723e */ /* 0x000fc400000000ff */
[----:B------:R-:W-:Y:S02]  /*40f0*/  F2FP.F16.F32.PACK_AB R31, R43, R42 ;  /* 0x0000002a2b1f723e */ /* 0x000fe400000000ff */
[----:B------:R-:W-:Y:S02]  /*4100*/  F2FP.F16.F32.PACK_AB R32, R12, R13 ;  /* 0x0000000d0c20723e */ /* 0x000fe400000000ff */
[----:B------:R-:W-:Y:S02]  /*4110*/  F2FP.F16.F32.PACK_AB R33, R46, R53 ;  /* 0x000000352e21723e */ /* 0x000fe400000000ff */
[----:B------:R-:W-:Y:S02]  /*4120*/  F2FP.F16.F32.PACK_AB R34, R14, R15 ;  /* 0x0000000f0e22723e */ /* 0x000fe400000000ff */
[----:B------:R-:W-:Y:S02]  /*4130*/  F2FP.F16.F32.PACK_AB R35, R50, R47 ;  /* 0x0000002f3223723e */ /* 0x000fe400000000ff */
[----:B------:R-:W-:-:S02]  /*4140*/  F2FP.F16.F32.PACK_AB R36, R8, R21 ;  /* 0x000000150824723e */ /* 0x000fc400000000ff */
[----:B------:R-:W-:Y:S02]  /*4150*/  F2FP.F16.F32.PACK_AB R37, R52, R51 ;  /* 0x000000333425723e */ /* 0x000fe400000000ff */
[----:B------:R-:W-:Y:S01]  /*4160*/  F2FP.F16.F32.PACK_AB R38, R20, R23 ;  /* 0x000000171426723e */ /* 0x000fe200000000ff */
[----:B-12---:R-:W-:Y:S06]  /*4170*/  @!P0 BRA `(.L_x_29) ;  /* 0x0000000000048947 */ /* 0x006fec0003800000 */
[----:B------:R-:W-:Y:S01]  /*4180*/  BPT.TRAP 0x1 ;  /* 0x000000040000795c */ /* 0x000fe20000300000 */
.L_x_29:
[----:B------:R-:W-:Y:S05]  /*4190*/  @P2 BRA `(.L_x_30) ;  /* 0x0000000000082947 */ /* 0x000fea0003800000 */
[----:B------:R-:W1:Y:S02]  /*41a0*/  SYNCS.PHASECHK.TRANS64.TRYWAIT P2, [UR6+0x12400], R11 ;  /* 0x0124000bff0075a7 */ /* 0x000e640008040146 */
[----:B-1----:R-:W-:Y:S05]  /*41b0*/  @!P2 BRA `(.L_x_31) ;  /* 0x000000500008a947 */ /* 0x002fea0003800000 */
.L_x_30:
[----:B------:R-:W-:Y:S01]  /*41c0*/  ULEA UR10, UR36, UR48, 0x9 ;  /* 0x00000030240a7291 */ /* 0x000fe2000f8e483f */
[----:B------:R-:W-:Y:S01]  /*41d0*/  WARPGROUP.ARRIVE ;  /* 0x00000000000079c5 */ /* 0x000fe20000000000 */
[----:B------:R-:W-:Y:S01]  /*41e0*/  UMOV UR7, 0x40000040 ;  /* 0x4000004000077882 */ /* 0x000fe20000000000 */
[----:B------:R-:W-:-:S04]  /*41f0*/  F2FP.F16.F32.PACK_AB R39, R40, R41 ;  /* 0x000000292827723e */ /* 0x000fc800000000ff */
[----:B------:R-:W-:Y:S02]  /*4200*/  UMOV UR6, UR10 ;  /* 0x0000000a00067c82 */ /* 0x000fe40008000000 */
        /* <DEDUP_REMOVED lines=19> */
.L_x_32:
[----:B------:R-:W-:-:S04]  /*4340*/  ULEA UR6, UR21, UR49, 0x3 ;  /* 0x0000003115067291 */ /* 0x000fc8000f8e183f */
[----:B------:R-:W-:-:S04]  /*4350*/  UIADD3 UR6, UR6, 0x12428, URZ ;  /* 0x0001242806067890 */ /* 0x000fc8000fffe03f */
[----:B------:R-:W-:-:S09]  /*4360*/  UPRMT UR6, URZ, 0x654, UR6 ;  /* 0x000006543f067896 */ /* 0x000fd20008000006 */
[----:B------:R-:W-:Y:S01]  /*4370*/  SYNCS.ARRIVE.TRANS64.RED.A1T0 RZ, [UR6], RZ ;  /* 0x000000ffffff79a7 */ /* 0x000fe20008100406 */
[----:B------:R-:W-:Y:S05]  /*4380*/  @P1 BRA `(.L_x_33) ;  /* 0x0000000000041947 */ /* 0x000fea0003800000 */
[----:B------:R-:W-:Y:S01]  /*4390*/  BPT.TRAP 0x1 ;  /* 0x000000040000795c */ /* 0x000fe20000300000 */
.L_x_33:
[----:B------:R-:W-:-:S04]  /*43a0*/  UIADD3 UR21, UR21, 0x1, URZ ;  /* 0x0000000115157890 */ /* 0x000fc8000fffe03f */
[----:B------:R-:W-:-:S04]  /*43b0*/  UISETP.NE.AND UP0, UPT, UR21, 0x5, UPT ;  /* 0x000000051500788c */ /* 0x000fc8000bf05270 */
[----:B------:R-:W-:Y:S01]  /*43c0*/  USEL UR21, UR21, URZ, UP0 ;  /* 0x0000003f15157287 */ /* 0x000fe20008000000 */
[----:B------:R-:W-:Y:S11]  /*43d0*/  @!P0 BRA `(.L_x_34) ;  /* 0x0000000000048947 */ /* 0x000ff60003800000 */
[----:B------:R-:W-:Y:S01]  /*43e0*/  BPT.TRAP 0x1 ;  /* 0x000000040000795c */ /* 0x000fe20000300000 */
.L_x_34:
[----:B------:R-:W-:-:S04]  /*43f0*/  ULEA UR6, UR21, UR49, 0x3 ;  /* 0x0000003115067291 */ /* 0x000fc8000f8e183f */
[----:B------:R-:W-:-:S04]  /*4400*/  UIADD3 UR6, UR6, 0x12428, URZ ;  /* 0x0001242806067890 */ /* 0x000fc8000fffe03f */
[----:B------:R-:W-:-:S09]  /*4410*/  UPRMT UR6, URZ, 0x654, UR6 ;  /* 0x000006543f067896 */ /* 0x000fd20008000006 */
[----:B------:R-:W-:Y:S01]  /*4420*/  SYNCS.ARRIVE.TRANS64.RED.A1T0 RZ, [UR6], RZ ;  /* 0x000000ffffff79a7 */ /* 0x000fe20008100406 */
[----:B------:R-:W-:Y:S05]  /*4430*/  @P1 BRA `(.L_x_35) ;  /* 0x0000000000041947 */ /* 0x000fea0003800000 */
[----:B------:R-:W-:Y:S01]  /*4440*/  BPT.TRAP 0x1 ;  /* 0x000000040000795c */ /* 0x000fe20000300000 */
.L_x_35:
[----:B------:R-:W-:Y:S01]  /*4450*/  UIADD3 UR36, UR36, 0x1, URZ ;  /* 0x0000000124247890 */ /* 0x000fe2000fffe03f */
[C---:B------:R-:W-:Y:S01]  /*4460*/  ISETP.GT.AND P2, PT, R7.reuse, 0x2, PT ;  /* 0x000000020700780c */ /* 0x040fe20003f44270 */
[----:B------:R-:W-:Y:S01]  /*4470*/  UIADD3 UR21, UR21, 0x1, URZ ;  /* 0x0000000115157890 */ /* 0x000fe2000fffe03f */
[----:B------:R-:W-:Y:S01]  /*4480*/  VIADD R7, R7, 0xffffffff ;  /* 0xffffffff07077836 */ /* 0x000fe20000000000 */
[----:B------:R-:W-:Y:S01]  /*4490*/  UISETP.NE.AND UP1, UPT, UR36, 0x5, UPT ;  /* 0x000000052400788c */ /* 0x000fe2000bf25270 */
[----:B------:R-:W-:Y:S01]  /*44a0*/  VIADD R3, R3, 0x40 ;  /* 0x0000004003037836 */ /* 0x000fe20000000000 */
[----:B------:R-:W-:Y:S01]  /*44b0*/  UISETP.NE.AND UP0, UPT, UR21, 0x5, UPT ;  /* 0x000000051500788c */ /* 0x000fe2000bf05270 */
[----:B------:R-:W-:Y:S01]  /*44c0*/  MOV R9, R4 ;  /* 0x0000000400097202 */ /* 0x000fe20000000f00 */
[----:B------:R-:W-:Y:S01]  /*44d0*/  USEL UR6, URZ, 0x1, UP1 ;  /* 0x000000013f067887 */ /* 0x000fe20008800000 */
[----:B-1----:R-:W-:Y:S01]  /*44e0*/  IMAD.MOV.U32 R11, RZ, RZ, R5 ;  /* 0x000000ffff0b7224 */ /* 0x002fe200078e0005 */
[----:B------:R-:W-:-:S02]  /*44f0*/  USEL UR21, UR21, URZ, UP0 ;  /* 0x0000003f15157287 */ /* 0x000fc40008000000 */
[----:B------:R-:W-:Y:S02]  /*4500*/  USEL UR36, UR36, URZ, UP1 ;  /* 0x0000003f24247287 */ /* 0x000fe40008800000 */
[----:B------:R-:W-:Y:S01]  /*4510*/  LOP3.LUT R18, R18, UR6, RZ, 0x3c, !PT ;  /* 0x0000000612127c12 */ /* 0x000fe2000f8e3cff */
[----:B------:R-:W-:Y:S09]  /*4520*/  @P2 BRA `(.L_x_36) ;  /* 0xffffffe400dc2947 */ /* 0x000ff2000383ffff */
.L_x_25:
[----:B------:R-:W-:-:S13]  /*4530*/  ISETP.GE.AND P2, PT, R7, 0x1, PT ;  /* 0x000000010700780c */ /* 0x000fda0003f46270 */
[----:B------:R-:W-:Y:S05]  /*4540*/  @!P2 BRA `(.L_x_37) ;  /* 0x0000001c0038a947 */ /* 0x000fea0003800000 */
[----:B------:R-:W-:Y:S01]  /*4550*/  IMAD.MOV.U32 R8, RZ, RZ, R4 ;  /* 0x000000ffff087224 */ /* 0x000fe200078e0004 */
[----:B------:R-:W-:Y:S01]  /*4560*/  ULDC UR22, c[0x0][0x28c] ;  /* 0x0000a30000167ab9 */ /* 0x000fe20000000800 */
[----:B------:R-:W-:Y:S01]  /*4570*/  IMAD.MOV.U32 R9, RZ, RZ, R5 ;  /* 0x000000ffff097224 */ /* 0x000fe200078e0005 */
[----:B------:R-:W-:-:S06]  /*4580*/  ULDC UR23, c[0x0][0x604] ;  /* 0x0001810000177ab9 */ /* 0x000fcc0000000800 */
.L_x_48:
[----:B------:R-:W-:Y:S05]  /*4590*/  @!P0 BRA `(.L_x_38) ;  /* 0x0000000000048947 */ /* 0x000fea0003800000 */
[----:B------:R-:W-:Y:S01]  /*45a0*/  BPT.TRAP 0x1 ;  /* 0x000000040000795c */ /* 0x000fe20000300000 */
.L_x_38:
[----:B------:R-:W-:Y:S01]  /*45b0*/  ULEA UR6, UR36, UR49, 0x3 ;  /* 0x0000003124067291 */ /* 0x000fe2000f8e183f */
[----:B------:R-:W-:-:S08]  /*45c0*/  SHF.L.U32 R4, R18, 0x1f, RZ ;  /* 0x0000001f12047819 */ /* 0x000fd000000006ff */
[----:B------:R-:W1:Y:S02]  /*45d0*/  SYNCS.PHASECHK.TRANS64.TRYWAIT P2, [UR6+0x12400], R4 ;  /* 0x01240004ff0075a7 */ /* 0x000e640008040146 */
[----:B-1----:R-:W-:Y:S05]  /*45e0*/  @!P2 BRA `(.L_x_39) ;  /* 0x0000004c0014a947 */ /* 0x002fea0003800000 */
.L_x_126:
        /* <DEDUP_REMOVED lines=27> */
.L_x_40:
[C---:B-1----:R-:W-:Y:S01]  /*47a0*/  IADD3 R4, R3.reuse, 0x1, RZ ;  /* 0x0000000103047810 */ /* 0x042fe20007ffe0ff */
[C---:B------:R-:W-:Y:S01]  /*47b0*/  VIADD R5, R3.reuse, 0x8 ;  /* 0x0000000803057836 */ /* 0x040fe20000000000 */
[C---:B------:R-:W-:Y:S01]  /*47c0*/  ISETP.GE.AND P5, PT, R3.reuse, UR22, PT ;  /* 0x0000001603007c0c */ /* 0x040fe2000bfa6270 */
[C---:B------:R-:W-:Y:S01]  /*47d0*/  VIADD R10, R3.reuse, 0x9 ;  /* 0x00000009030a7836 */ /* 0x040fe20000000000 */
[----:B------:R-:W-:Y:S01]  /*47e0*/  ISETP.GE.AND P6, PT, R4, UR22, PT ;  /* 0x0000001604007c0c */ /* 0x000fe2000bfc6270 */
[----:B------:R-:W-:Y:S01]  /*47f0*/  ULEA UR6, UR36, UR49, 0x3 ;  /* 0x0000003124067291 */ /* 0x000fe2000f8e183f */
[----:B------:R-:W-:Y:S02]  /*4800*/  IADD3 R4, R3, 0x10, RZ ;  /* 0x0000001003047810 */ /* 0x000fe40007ffe0ff */
[----:B------:R-:W-:Y:S01]  /*4810*/  ISETP.GE.AND P3, PT, R5, UR22, PT ;  /* 0x0000001605007c0c */ /* 0x000fe2000bf66270 */
[C---:B------:R-:W-:Y:S01]  /*4820*/  VIADD R5, R3.reuse, 0x18 ;  /* 0x0000001803057836 */ /* 0x040fe20000000000 */
[----:B------:R-:W-:Y:S01]  /*4830*/  ISETP.GE.AND P4, PT, R4, UR22, PT ;  /* 0x0000001604007c0c */ /* 0x000fe2000bf86270 */
[----:B------:R-:W-:Y:S01]  /*4840*/  VIADD R4, R3, 0x11 ;  /* 0x0000001103047836 */ /* 0x000fe20000000000 */
[----:B------:R-:W-:-:S02]  /*4850*/  FSEL R26, R26, -INF , !P5 ;  /* 0xff8000001a1a7808 */ /* 0x000fc40006800000 */
[----:B------:R-:W-:Y:S02]  /*4860*/  FSEL R25, R25, -INF , !P6 ;  /* 0xff80000019197808 */ /* 0x000fe40007000000 */
[----:B------:R-:W-:Y:S02]  /*4870*/  FSEL R27, R27, -INF , !P6 ;  /* 0xff8000001b1b7808 */ /* 0x000fe40007000000 */
[----:B------:R-:W-:Y:S02]  /*4880*/  FSEL R11, R24, -INF , !P5 ;  /* 0xff800000180b7808 */ /* 0x000fe40006800000 */
[----:B------:R-:W-:Y:S02]  /*4890*/  ISETP.GE.AND P6, PT, R5, UR22, PT ;  /* 0x0000001605007c0c */ /* 0x000fe4000bfc6270 */
[----:B------:R-:W-:Y:S02]  /*48a0*/  ISETP.GE.AND P5, PT, R4, UR22, PT ;  /* 0x0000001604007c0c */ /* 0x000fe4000bfa6270 */
[----:B------:R-:W-:-:S02]  /*48b0*/  IADD3 R5, R3, 0x19, RZ ;  /* 0x0000001903057810 */ /* 0x000fc40007ffe0ff */
[----:B------:R-:W-:Y:S02]  /*48c0*/  FMNMX R4, R26, R9, !PT ;  /* 0x000000091a047209 */ /* 0x000fe40007800000 */
[----:B------:R-:W-:Y:S02]  /*48d0*/  FSEL R28, R28, -INF , !P3 ;  /* 0xff8000001c1c7808 */ /* 0x000fe40005800000 */
[----:B------:R-:W-:Y:S02]  /*48e0*/  FSEL R30, R30, -INF , !P3 ;  /* 0xff8000001e1e7808 */ /* 0x000fe40005800000 */
[----:B------:R-:W-:Y:S02]  /*48f0*/  ISETP.GE.AND P3, PT, R5, UR22, PT ;  /* 0x0000001605007c0c */ /* 0x000fe4000bf66270 */
[----:B------:R-:W-:Y:S01]  /*4900*/  ISETP.GE.AND P2, PT, R10, UR22, PT ;  /* 0x000000160a007c0c */ /* 0x000fe2000bf46270 */
[----:B------:R-:W-:Y:S01]  /*4910*/  VIADD R10, R3, 0x20 ;  /* 0x00000020030a7836 */ /* 0x000fe20000000000 */
[----:B------:R-:W-:-:S02]  /*4920*/  FMNMX R5, R27, R4, !PT ;  /* 0x000000041b057209 */ /* 0x000fc40007800000 */
[----:B------:R-:W-:Y:S02]  /*4930*/  FSEL R31, R31, -INF , !P2 ;  /* 0xff8000001f1f7808 */ /* 0x000fe40005000000 */
[----:B------:R-:W-:Y:S02]  /*4940*/  FMNMX R4, R30, R5, !PT ;  /* 0x000000051e047209 */ /* 0x000fe40007800000 */
[----:B------:R-:W-:Y:S02]  /*4950*/  FSEL R34, R34, -INF , !P4 ;  /* 0xff80000022227808 */ /* 0x000fe40006000000 */
[----:B------:R-:W-:Y:S02]  /*4960*/  FMNMX R5, R31, R4, !PT ;  /* 0x000000041f057209 */ /* 0x000fe40007800000 */
[----:B------:R-:W-:Y:S02]  /*4970*/  FSEL R29, R29, -INF , !P2 ;  /* 0xff8000001d1d7808 */ /* 0x000fe40005000000 */
[----:B------:R-:W-:-:S02]  /*4980*/  FSEL R35, R35, -INF , !P5 ;  /* 0xff80000023237808 */ /* 0x000fc40006800000 */
[----:B------:R-:W-:Y:S02]  /*4990*/  FMNMX R4, R34, R5, !PT ;  /* 0x0000000522047209 */ /* 0x000fe40007800000 */
[----:B------:R-:W-:Y:S01]  /*49a0*/  ISETP.GE.AND P2, PT, R10, UR22, PT ;  /* 0x000000160a007c0c */ /* 0x000fe2000bf46270 */
[----:B------:R-:W-:Y:S01]  /*49b0*/  VIADD R10, R3, 0x21 ;  /* 0x00000021030a7836 */ /* 0x000fe20000000000 */
[----:B------:R-:W-:Y:S02]  /*49c0*/  FSEL R38, R38, -INF , !P6 ;  /* 0xff80000026267808 */ /* 0x000fe40007000000 */
[----:B------:R-:W-:Y:S02]  /*49d0*/  FMNMX R5, R35, R4, !PT ;  /* 0x0000000423057209 */ /* 0x000fe40007800000 */
[----:B------:R-:W-:Y:S02]  /*49e0*/  FSEL R33, R33, -INF , !P5 ;  /* 0xff80000021217808 */ /* 0x000fe40006800000 */
[----:B------:R-:W-:Y:S01]  /*49f0*/  ISETP.GE.AND P5, PT, R10, UR22, PT ;  /* 0x000000160a007c0c */ /* 0x000fe2000bfa6270 */
[----:B------:R-:W-:Y:S01]  /*4a00*/  VIADD R10, R3, 0x29 ;  /* 0x00000029030a7836 */ /* 0x000fe20000000000 */
[----:B------:R-:W-:-:S02]  /*4a10*/  FSEL R39, R39, -INF , !P3 ;  /* 0xff80000027277808 */ /* 0x000fc40005800000 */
[----:B------:R-:W-:Y:S02]  /*4a20*/  FMNMX R4, R38, R5, !PT ;  /* 0x0000000526047209 */ /* 0x000fe40007800000 */
[----:B------:R-:W-:Y:S02]  /*4a30*/  IADD3 R12, R3, 0x28, RZ ;  /* 0x00000028030c7810 */ /* 0x000fe40007ffe0ff */
[----:B------:R-:W-:Y:S02]  /*4a40*/  FSEL R36, R36, -INF , !P6 ;  /* 0xff80000024247808 */ /* 0x000fe40007000000 */
[----:B------:R-:W-:Y:S02]  /*4a50*/  FSEL R42, R42, -INF , !P2 ;  /* 0xff8000002a2a7808 */ /* 0x000fe40005000000 */
[----:B------:R-:W-:Y:S02]  /*4a60*/  FMNMX R5, R39, R4, !PT ;  /* 0x0000000427057209 */ /* 0x000fe40007800000 */
[----:B------:R-:W-:Y:S01]  /*4a70*/  ISETP.GE.AND P6, PT, R10, UR22, PT ;  /* 0x000000160a007c0c */ /* 0x000fe2000bfc6270 */
[----:B------:R-:W-:Y:S01]  /*4a80*/  VIADD R10, R3, 0x30 ;  /* 0x00000030030a7836 */ /* 0x000fe20000000000 */
[----:B------:R-:W-:-:S02]  /*4a90*/  FSEL R32, R32, -INF , !P4 ;  /* 0xff80000020207808 */ /* 0x000fc40006000000 */
[----:B------:R-:W-:Y:S02]  /*4aa0*/  ISETP.GE.AND P4, PT, R12, UR22, PT ;  /* 0x000000160c007c0c */ /* 0x000fe4000bf86270 */
[----:B------:R-:W-:Y:S02]  /*4ab0*/  FSEL R43, R43, -INF , !P5 ;  /* 0xff8000002b2b7808 */ /* 0x000fe40006800000 */
[----:B------:R-:W-:Y:S02]  /*4ac0*/  FMNMX R4, R42, R5, !PT ;  /* 0x000000052a047209 */ /* 0x000fe40007800000 */
[----:B------:R-:W-:Y:S02]  /*4ad0*/  FSEL R37, R37, -INF , !P3 ;  /* 0xff80000025257808 */ /* 0x000fe40005800000 */
[----:B------:R-:W-:Y:S02]  /*4ae0*/  ISETP.GE.AND P3, PT, R10, UR22, PT ;  /* 0x000000160a007c0c */ /* 0x000fe4000bf66270 */
[----:B------:R-:W-:-:S02]  /*4af0*/  IADD3 R10, R3, 0x31, RZ ;  /* 0x00000031030a7810 */ /* 0x000fc40007ffe0ff */
[----:B------:R-:W-:Y:S02]  /*4b00*/  FSEL R46, R46, -INF , !P4 ;  /* 0xff8000002e2e7808 */ /* 0x000fe40006000000 */
[----:B------:R-:W-:Y:S02]  /*4b10*/  FMNMX R5, R43, R4, !PT ;  /* 0x000000042b057209 */ /* 0x000fe40007800000 */
[----:B------:R-:W-:Y:S02]  /*4b20*/  FSEL R40, R40, -INF , !P2 ;  /* 0xff80000028287808 */ /* 0x000fe40005000000 */
[----:B------:R-:W-:Y:S01]  /*4b30*/  ISETP.GE.AND P2, PT, R10, UR22, PT ;  /* 0x000000160a007c0c */ /* 0x000fe2000bf46270 */
[----:B------:R-:W-:Y:S01]  /*4b40*/  VIADD R10, R3, 0x38 ;  /* 0x00000038030a7836 */ /* 0x000fe20000000000 */
[----:B------:R-:W-:Y:S02]  /*4b50*/  FSEL R47, R47, -INF , !P6 ;  /* 0xff8000002f2f7808 */ /* 0x000fe40007000000 */
[----:B------:R-:W-:-:S02]  /*4b60*/  FMNMX R4, R46, R5, !PT ;  /* 0x000000052e047209 */ /* 0x000fc40007800000 */
        /* <DEDUP_REMOVED lines=8> */
[----:B------:R-:W-:Y:S02]  /*4bf0*/  ISETP.GE.AND P4, PT, R10, UR22, PT ;  /* 0x000000160a007c0c */ /* 0x000fe4000bf86270 */
[----:B------:R-:W-:Y:S02]  /*4c00*/  FSEL R54, R54, -INF , !P5 ;  /* 0xff80000036367808 */ /* 0x000fe40006800000 */
[----:B------:R-:W-:Y:S02]  /*4c10*/  FMNMX R5, R51, R4, !PT ;  /* 0x0000000433057209 */ /* 0x000fe40007800000 */
[----:B------:R-:W-:Y:S02]  /*4c20*/  FSEL R55, R55, -INF , !P4 ;  /* 0xff80000037377808 */ /* 0x000fe40006000000 */
[----:B------:R-:W-:-:S02]  /*4c30*/  FMNMX R4, R54, R5, !PT ;  /* 0x0000000536047209 */ /* 0x000fc40007800000 */
[----:B------:R-:W-:Y:S02]  /*4c40*/  P2R R13, PR, RZ, 0x2 ;  /* 0x00000002ff0d7803 */ /* 0x000fe40000000000 */
[----:B------:R-:W-:Y:S02]  /*4c50*/  FMNMX R10, R55, R4, !PT ;  /* 0x00000004370a7209 */ /* 0x000fe40007800000 */
[----:B------:R-:W-:Y:S02]  /*4c60*/  FMNMX R4, R11, R8, !PT ;  /* 0x000000080b047209 */ /* 0x000fe40007800000 */
[----:B------:R-:W-:Y:S01]  /*4c70*/  FSEL R45, R45, -INF , !P6 ;  /* 0xff8000002d2d7808 */ /* 0x000fe20007000000 */
[----:B------:R-:W1:Y:S01]  /*4c80*/  SHFL.BFLY PT, R5, R10, 0x1, 0x1f ;  /* 0x0c201f000a057f89 */ /* 0x000e6200000e0000 */
[----:B------:R-:W-:Y:S02]  /*4c90*/  FSEL R48, R48, -INF , !P3 ;  /* 0xff80000030307808 */ /* 0x000fe40005800000 */
[----:B------:R-:W-:-:S02]  /*4ca0*/  FSEL R52, R52, -INF , !P5 ;  /* 0xff80000034347808 */ /* 0x000fc40006800000 */
[----:B------:R-:W-:Y:S02]  /*4cb0*/  FSEL R49, R49, -INF , !P2 ;  /* 0xff80000031317808 */ /* 0x000fe40005000000 */
[----:B------:R-:W-:Y:S02]  /*4cc0*/  FSEL R53, R53, -INF , !P4 ;  /* 0xff80000035357808 */ /* 0x000fe40006000000 */
[----:B-1----:R-:W-:-:S05]  /*4cd0*/  FMNMX R12, R10, R5, !PT ;  /* 0x000000050a0c7209 */ /* 0x002fca0007800000 */
[----:B------:R-:W1:Y:S02]  /*4ce0*/  SHFL.BFLY PT, R5, R12, 0x2, 0x1f ;  /* 0x0c401f000c057f89 */ /* 0x000e6400000e0000 */
[----:B-1----:R-:W-:-:S04]  /*4cf0*/  FMNMX R5, R12, R5, !PT ;  /* 0x000000050c057209 */ /* 0x002fc80007800000 */
[----:B------:R-:W-:-:S04]  /*4d00*/  FSETP.NEU.AND P1, PT, R5, -INF , PT ;  /* 0xff8000000500780b */ /* 0x000fc80003f2d000 */
[----:B------:R-:W-:Y:S02]  /*4d10*/  FSEL R14, R5, RZ, P1 ;  /* 0x000000ff050e7208 */ /* 0x000fe40000800000 */
[----:B------:R-:W-:Y:S02]  /*4d20*/  ISETP.NE.AND P1, PT, R13, RZ, PT ;  /* 0x000000ff0d00720c */ /* 0x000fe40003f25270 */
[----:B------:R-:W-:Y:S01]  /*4d30*/  FMNMX R13, R25, R4, !PT ;  /* 0x00000004190d7209 */ /* 0x000fe20007800000 */
[C---:B------:R-:W-:Y:S01]  /*4d40*/  FMUL R10, R14.reuse, UR23 ;  /* 0x000000170e0a7c20 */ /* 0x040fe20008400000 */
[----:B------:R-:W-:Y:S02]  /*4d50*/  FADD R14, -R14, R9 ;  /* 0x000000090e0e7221 */ /* 0x000fe40000000100 */
[----:B------:R-:W-:Y:S01]  /*4d60*/  FMNMX R4, R28, R13, !PT ;  /* 0x0000000d1c047209 */ /* 0x000fe20007800000 */
[--C-:B------:R-:W-:Y:S01]  /*4d70*/  FFMA R26, R26, UR23, -R10.reuse ;  /* 0x000000171a1a7c23 */ /* 0x100fe2000800080a */
[--C-:B------:R-:W-:Y:S01]  /*4d80*/  FFMA R27, R27, UR23, -R10.reuse ;  /* 0x000000171b1b7c23 */ /* 0x100fe2000800080a */
        /* <DEDUP_REMOVED lines=17> */
[----:B------:R-:W-:Y:S01]  /*4ea0*/  FMNMX R13, R37, R4, !PT ;  /* 0x00000004250d7209 */ /* 0x000fe20007800000 */
[--C-:B------:R-:W-:Y:S01]  /*4eb0*/  FFMA R21, R47, UR23, -R10.reuse ;  /* 0x000000172f157c23 */ /* 0x100fe2000800080a */
[----:B------:R-:W-:Y:S01]  /*4ec0*/  FSETP.GEU.AND P4, PT, R34, -126, PT ;  /* 0xc2fc00002200780b */ /* 0x000fe20003f8e000 */
[----:B------:R-:W-:Y:S01]  /*4ed0*/  @!P3 FMUL R27, R27, 0.5 ;  /* 0x3f0000001b1bb820 */ /* 0x000fe20000400000 */
[----:B------:R-:W-:Y:S01]  /*4ee0*/  FMNMX R4, R40, R13, !PT ;  /* 0x0000000d28047209 */ /* 0x000fe20007800000 */
[----:B------:R-:W1:Y:S01]  /*4ef0*/  MUFU.EX2 R88, R26 ;  /* 0x0000001a00587308 */ /* 0x000e620000000800 */
[--C-:B------:R-:W-:Y:S01]  /*4f00*/  FFMA R51, R51, UR23, -R10.reuse ;  /* 0x0000001733337c23 */ /* 0x100fe2000800080a */
[----:B------:R-:W-:Y:S01]  /*4f10*/  @!P5 FMUL R31, R31, 0.5 ;  /* 0x3f0000001f1fd820 */ /* 0x000fe20000400000 */
[----:B------:R-:W-:Y:S01]  /*4f20*/  FMNMX R13, R41, R4, !PT ;  /* 0x00000004290d7209 */ /* 0x000fe20007800000 */
[--C-:B------:R-:W-:Y:S01]  /*4f30*/  FFMA R23, R50, UR23, -R10.reuse ;  /* 0x0000001732177c23 */ /* 0x100fe2000800080a */
[----:B------:R-:W-:Y:S01]  /*4f40*/  FFMA R55, R55, UR23, -R10 ;  /* 0x0000001737377c23 */ /* 0x000fe2000800080a */
[----:B------:R-:W-:Y:S01]  /*4f50*/  @!P2 FMUL R30, R30, 0.5 ;  /* 0x3f0000001e1ea820 */ /* 0x000fe20000400000 */
[----:B------:R-:W-:Y:S01]  /*4f60*/  FMNMX R4, R44, R13, !PT ;  /* 0x0000000d2c047209 */ /* 0x000fe20007800000 */
[----:B------:R-:W2:Y:S01]  /*4f70*/  MUFU.EX2 R89, R27 ;  /* 0x0000001b00597308 */ /* 0x000ea20000000800 */
[----:B------:R-:W-:Y:S01]  /*4f80*/  FMUL R14, R14, UR23 ;  /* 0x000000170e0e7c20 */ /* 0x000fe20008400000 */
[----:B------:R-:W-:Y:S01]  /*4f90*/  @!P4 FMUL R34, R34, 0.5 ;  /* 0x3f0000002222c820 */ /* 0x000fe20000400000 */
[----:B------:R-:W-:-:S04]  /*4fa0*/  FMNMX R13, R45, R4, !PT ;  /* 0x000000042d0d7209 */ /* 0x000fc80007800000 */
[----:B------:R-:W-:Y:S01]  /*4fb0*/  FMNMX R4, R48, R13, !PT ;  /* 0x0000000d30047209 */ /* 0x000fe20007800000 */
[----:B------:R-:W3:Y:S01]  /*4fc0*/  MUFU.EX2 R35, R31 ;  /* 0x0000001f00237308 */ /* 0x000ee20000000800 */
[----:B-1----:R-:W-:Y:S01]  /*4fd0*/  @!P6 FMUL R88, R88, R88 ;  /* 0x000000585858e220 */ /* 0x002fe20000400000 */
[----:B------:R-:W-:Y:S02]  /*4fe0*/  FSETP.GEU.AND P6, PT, R12, -126, PT ;  /* 0xc2fc00000c00780b */ /* 0x000fe40003fce000 */
[----:B------:R-:W-:-:S04]  /*4ff0*/  FMNMX R13, R49, R4, !PT ;  /* 0x00000004310d7209 */ /* 0x000fc80007800000 */
[----:B------:R-:W-:Y:S01]  /*5000*/  FMNMX R4, R52, R13, !PT ;  /* 0x0000000d34047209 */ /* 0x000fe20007800000 */
[----:B------:R-:W1:Y:S01]  /*5010*/  MUFU.EX2 R90, R30 ;  /* 0x0000001e005a7308 */ /* 0x000e620000000800 */
[----:B--2---:R-:W-:Y:S01]  /*5020*/  @!P3 FMUL R89, R89, R89 ;  /* 0x000000595959b220 */ /* 0x004fe20000400000 */
[----:B------:R-:W-:Y:S02]  /*5030*/  FSETP.GEU.AND P3, PT, R38, -126, PT ;  /* 0xc2fc00002600780b */ /* 0x000fe40003f6e000 */
[----:B------:R-:W-:Y:S02]  /*5040*/  FMNMX R4, R53, R4, !PT ;  /* 0x0000000435047209 */ /* 0x000fe40007800000 */
[----:B------:R-:W-:Y:S02]  /*5050*/  @!P6 FMUL R12, R12, 0.5 ;  /* 0x3f0000000c0ce820 */ /* 0x000fe40000400000 */
[----:B------:R-:W2:Y:S01]  /*5060*/  MUFU.EX2 R91, R34 ;  /* 0x00000022005b7308 */ /* 0x000ea20000000800 */
[----:B------:R-:W4:Y:S01]  /*5070*/  SHFL.BFLY PT, R13, R4, 0x1, 0x1f ;  /* 0x0c201f00040d7f89 */ /* 0x000f2200000e0000 */
[----:B---3--:R-:W-:Y:S01]  /*5080*/  @!P5 FMUL R35, R35, R35 ;  /* 0x000000232323d220 */ /* 0x008fe20000400000 */
[----:B------:R-:W-:-:S04]  /*5090*/  FSETP.GEU.AND P5, PT, R15, -126, PT ;  /* 0xc2fc00000f00780b */ /* 0x000fc80003fae000 */
[----:B------:R-:W-:Y:S01]  /*50a0*/  @!P3 FMUL R38, R38, 0.5 ;  /* 0x3f0000002626b820 */ /* 0x000fe20000400000 */
[----:B------:R3:W5:Y:S01]  /*50b0*/  MUFU.EX2 R42, R12 ;  /* 0x0000000c002a7308 */ /* 0x0007620000000800 */
[----:B-1----:R-:W-:Y:S01]  /*50c0*/  @!P2 FMUL R90, R90, R90 ;  /* 0x0000005a5a5aa220 */ /* 0x002fe20000400000 */
[----:B------:R-:W-:-:S06]  /*50d0*/  FSETP.GEU.AND P2, PT, R39, -126, PT ;  /* 0xc2fc00002700780b */ /* 0x000fcc0003f4e000 */
[----:B------:R-:W1:Y:S01]  /*50e0*/  MUFU.EX2 R43, R38 ;  /* 0x00000026002b7308 */ /* 0x000e620000000800 */
[----:B--2---:R-:W-:Y:S01]  /*50f0*/  @!P4 FMUL R91, R91, R91 ;  /* 0x0000005b5b5bc220 */ /* 0x004fe20000400000 */
[----:B------:R-:W-:Y:S01]  /*5100*/  FSETP.GEU.AND P4, PT, R20, -126, PT ;  /* 0xc2fc00001400780b */ /* 0x000fe20003f8e000 */
[----:B------:R-:W-:Y:S01]  /*5110*/  @!P5 FMUL R15, R15, 0.5 ;  /* 0x3f0000000f0fd820 */ /* 0x000fe20000400000 */
[----:B---3--:R-:W-:-:S03]  /*5120*/  FFMA R12, R46, UR23, -R10 ;  /* 0x000000172e0c7c23 */ /* 0x008fc6000800080a */
[----:B------:R-:W-:Y:S01]  /*5130*/  @!P2 FMUL R39, R39, 0.5 ;  /* 0x3f0000002727a820 */ /* 0x000fe20000400000 */
[----:B------:R2:W3:Y:S01]  /*5140*/  MUFU.EX2 R93, R15 ;  /* 0x0000000f005d7308 */ /* 0x0004e20000000800 */
[----:B----4-:R-:W-:Y:S01]  /*5150*/  FMNMX R4, R4, R13, !PT ;  /* 0x0000000d04047209 */ /* 0x010fe20007800000 */
[----:B-----5:R-:W-:Y:S01]  /*5160*/  @!P6 FMUL R42, R42, R42 ;  /* 0x0000002a2a2ae220 */ /* 0x020fe20000400000 */
[----:B------:R-:W-:-:S03]  /*5170*/  FSETP.GEU.AND P6, PT, R12, -126, PT ;  /* 0xc2fc00000c00780b */ /* 0x000fc60003fce000 */
[----:B------:R-:W4:Y:S01]  /*5180*/  SHFL.BFLY PT, R13, R4, 0x2, 0x1f ;  /* 0x0c401f00040d7f89 */ /* 0x000f2200000e0000 */
[----:B------:R-:W-:Y:S01]  /*5190*/  @!P4 FMUL R20, R20, 0.5 ;  /* 0x3f0000001414c820 */ /* 0x000fe20000400000 */
[----:B------:R-:W5:Y:S01]  /*51a0*/  MUFU.EX2 R92, R39 ;  /* 0x00000027005c7308 */ /* 0x000f620000000800 */
[----:B-1----:R-:W-:Y:S01]  /*51b0*/  @!P3 FMUL R43, R43, R43 ;  /* 0x0000002b2b2bb220 */ /* 0x002fe20000400000 */
[----:B------:R-:W-:Y:S01]  /*51c0*/  FSETP.GEU.AND P3, PT, R21, -126, PT ;  /* 0xc2fc00001500780b */ /* 0x000fe20003f6e000 */
[----:B--2---:R-:W-:-:S05]  /*51d0*/  FFMA R15, R54, UR23, -R10 ;  /* 0x00000017360f7c23 */ /* 0x004fca000800080a */
[----:B------:R-:W1:Y:S01]  /*51e0*/  MUFU.EX2 R46, R20 ;  /* 0x00000014002e7308 */ /* 0x000e620000000800 */
[----:B------:R-:W-:Y:S01]  /*51f0*/  @!P6 FMUL R12, R12, 0.5 ;  /* 0x3f0000000c0ce820 */ /* 0x000fe20000400000 */
[----:B---3--:R-:W-:Y:S01]  /*5200*/  @!P5 FMUL R93, R93, R93 ;  /* 0x0000005d5d5dd220 */ /* 0x008fe20000400000 */
[----:B------:R-:W-:-:S04]  /*5210*/  FSETP.GEU.AND P5, PT, R51, -126, PT ;  /* 0xc2fc00003300780b */ /* 0x000fc80003fae000 */
[----:B------:R-:W-:Y:S01]  /*5220*/  @!P3 FMUL R21, R21, 0.5 ;  /* 0x3f0000001515b820 */ /* 0x000fe20000400000 */
[----:B------:R-:W2:Y:S01]  /*5230*/  MUFU.EX2 R47, R12 ;  /* 0x0000000c002f7308 */ /* 0x000ea20000000800 */
[----:B-----5:R-:W-:Y:S01]  /*5240*/  @!P2 FMUL R92, R92, R92 ;  /* 0x0000005c5c5ca220 */ /* 0x020fe20000400000 */
[----:B------:R-:W-:Y:S02]  /*5250*/  FSETP.GEU.AND P2, PT, R23, -126, PT ;  /* 0xc2fc00001700780b */ /* 0x000fe40003f4e000 */
[----:B----4-:R-:W-:-:S04]  /*5260*/  FMNMX R4, R4, R13, !PT ;  /* 0x0000000d04047209 */ /* 0x010fc80007800000 */
[----:B------:R-:W3:Y:S01]  /*5270*/  MUFU.EX2 R50, R21 ;  /* 0x0000001500327308 */ /* 0x000ee20000000800 */
[----:B-1----:R-:W-:Y:S01]  /*5280*/  @!P4 FMUL R46, R46, R46 ;  /* 0x0000002e2e2ec220 */ /* 0x002fe20000400000 */
[----:B------:R-:W-:Y:S01]  /*5290*/  FSETP.NEU.AND P4, PT, R4, -INF , PT ;  /* 0xff8000000400780b */ /* 0x000fe20003f8d000 */
[----:B------:R-:W-:-:S03]  /*52a0*/  @!P5 FMUL R51, R51, 0.5 ;  /* 0x3f0000003333d820 */ /* 0x000fc60000400000 */
[----:B------:R-:W-:Y:S01]  /*52b0*/  FSEL R13, R4, RZ, P4 ;  /* 0x000000ff040d7208 */ /* 0x000fe20002000000 */
[----:B------:R-:W-:Y:S01]  /*52c0*/  @!P2 FMUL R23, R23, 0.5 ;  /* 0x3f0000001717a820 */ /* 0x000fe20000400000 */
[----:B------:R-:W-:Y:S01]  /*52d0*/  FSETP.GEU.AND P4, PT, R15, -126, PT ;  /* 0xc2fc00000f00780b */ /* 0x000fe20003f8e000 */
[----:B------:R-:W1:Y:S01]  /*52e0*/  MUFU.EX2 R51, R51 ;  /* 0x0000003300337308 */ /* 0x000e620000000800 */
[----:B--2---:R-:W-:Y:S01]  /*52f0*/  @!P6 FMUL R47, R47, R47 ;  /* 0x0000002f2f2fe220 */ /* 0x004fe20000400000 */
[----:B------:R-:W-:Y:S01]  /*5300*/  FMUL R10, R13, UR23 ;  /* 0x000000170d0a7c20 */ /* 0x000fe20008400000 */
[----:B------:R-:W-:Y:S01]  /*5310*/  FSETP.GEU.AND P6, PT, R55, -126, PT ;  /* 0xc2fc00003700780b */ /* 0x000fe20003fce000 */
[----:B------:R-:W-:Y:S01]  /*5320*/  FADD R13, -R13, R8 ;  /* 0x000000080d0d7221 */ /* 0x000fe20000000100 */
[----:B------:R-:W-:Y:S01]  /*5330*/  FADD R8, R88, R93 ;  /* 0x0000005d58087221 */ /* 0x000fe20000000000 */
[--C-:B------:R-:W-:Y:S01]  /*5340*/  FFMA R11, R11, UR23, -R10.reuse ;  /* 0x000000170b0b7c23 */ /* 0x100fe2000800080a */
[--C-:B------:R-:W-:Y:S01]  /*5350*/  FFMA R28, R28, UR23, -R10.reuse ;  /* 0x000000171c1c7c23 */ /* 0x100fe2000800080a */
[----:B------:R-:W2:Y:S01]  /*5360*/  MUFU.EX2 R54, R23 ;  /* 0x0000001700367308 */ /* 0x000ea20000000800 */
[----:B---3--:R-:W-:Y:S01]  /*5370*/  @!P3 FMUL R50, R50, R50 ;  /* 0x000000323232b220 */ /* 0x008fe20000400000 */
[--C-:B------:R-:W-:Y:S01]  /*5380*/  FFMA R25, R25, UR23, -R10.reuse ;  /* 0x0000001719197c23 */ /* 0x100fe2000800080a */
[----:B------:R-:W-:Y:S01]  /*5390*/  FSETP.GEU.AND P3, PT, R11, -126, PT ;  /* 0xc2fc00000b00780b */ /* 0x000fe20003f6e000 */
[----:B------:R-:W-:Y:S01]  /*53a0*/  @!P4 FMUL R15, R15, 0.5 ;  /* 0x3f0000000f0fc820 */ /* 0x000fe20000400000 */
[--C-:B------:R-:W-:Y:S01]  /*53b0*/  FFMA R32, R32, UR23, -R10.reuse ;  /* 0x0000001720207c23 */ /* 0x100fe2000800080a */
[--C-:B------:R-:W-:Y:S01]  /*53c0*/  FFMA R33, R33, UR23, -R10.reuse ;  /* 0x0000001721217c23 */ /* 0x100fe2000800080a */
[--C-:B------:R-:W-:Y:S01]  /*53d0*/  FFMA R29, R29, UR23, -R10.reuse ;  /* 0x000000171d1d7c23 */ /* 0x100fe2000800080a */
[----:B------:R-:W-:Y:S01]  /*53e0*/  @!P6 FMUL R55, R55, 0.5 ;  /* 0x3f0000003737e820 */ /* 0x000fe20000400000 */
[----:B-1----:R-:W-:Y:S01]  /*53f0*/  @!P5 FMUL R51, R51, R51 ;  /* 0x000000333333d220 */ /* 0x002fe20000400000 */
[----:B------:R-:W-:Y:S01]  /*5400*/  FSETP.GEU.AND P5, PT, R28, -126, PT ;  /* 0xc2fc00001c00780b */ /* 0x000fe20003fae000 */
[----:B------:R-:W1:Y:S01]  /*5410*/  MUFU.EX2 R94, R15 ;  /* 0x0000000f005e7308 */ /* 0x000e620000000800 */
[--C-:B------:R-:W-:Y:S01]  /*5420*/  FFMA R37, R37, UR23, -R10.reuse ;  /* 0x0000001725257c23 */ /* 0x100fe2000800080a */
[--C-:B------:R-:W-:Y:S01]  /*5430*/  FFMA R36, R36, UR23, -R10.reuse ;  /* 0x0000001724247c23 */ /* 0x100fe2000800080a */
[--C-:B------:R-:W-:Y:S01]  /*5440*/  FFMA R40, R40, UR23, -R10.reuse ;  /* 0x0000001728287c23 */ /* 0x100fe2000800080a */
[--C-:B------:R-:W-:Y:S01]  /*5450*/  FFMA R41, R41, UR23, -R10.reuse ;  /* 0x0000001729297c23 */ /* 0x100fe2000800080a */
[----:B------:R-:W-:Y:S01]  /*5460*/  @!P3 FMUL R11, R11, 0.5 ;  /* 0x3f0000000b0bb820 */ /* 0x000fe20000400000 */
[----:B--2---:R-:W-:Y:S01]  /*5470*/  @!P2 FMUL R54, R54, R54 ;  /* 0x000000363636a220 */ /* 0x004fe20000400000 */
[----:B------:R-:W-:Y:S01]  /*5480*/  FSETP.GEU.AND P2, PT, R25, -126, PT ;  /* 0xc2fc00001900780b */ /* 0x000fe20003f4e000 */
[----:B------:R-:W2:Y:S01]  /*5490*/  MUFU.EX2 R55, R55 ;  /* 0x0000003700377308 */ /* 0x000ea20000000800 */
[--C-:B------:R-:W-:Y:S01]  /*54a0*/  FFMA R44, R44, UR23, -R10.reuse ;  /* 0x000000172c2c7c23 */ /* 0x100fe2000800080a */
[--C-:B------:R-:W-:Y:S01]  /*54b0*/  FFMA R45, R45, UR23, -R10.reuse ;  /* 0x000000172d2d7c23 */ /* 0x100fe2000800080a */
[--C-:B------:R-:W-:Y:S01]  /*54c0*/  FFMA R48, R48, UR23, -R10.reuse ;  /* 0x0000001730307c23 */ /* 0x100fe2000800080a */
[----:B------:R-:W-:Y:S01]  /*54d0*/  @!P5 FMUL R28, R28, 0.5 ;  /* 0x3f0000001c1cd820 */ /* 0x000fe20000400000 */
[--C-:B------:R-:W-:Y:S01]  /*54e0*/  FFMA R49, R49, UR23, -R10.reuse ;  /* 0x0000001731317c23 */ /* 0x100fe2000800080a */
[--C-:B------:R-:W-:Y:S01]  /*54f0*/  FFMA R52, R52, UR23, -R10.reuse ;  /* 0x0000001734347c23 */ /* 0x100fe2000800080a */
[----:B------:R-:W-:Y:S01]  /*5500*/  FFMA R10, R53, UR23, -R10 ;  /* 0x00000017350a7c23 */ /* 0x000fe2000800080a */
[----:B------:R-:W3:Y:S01]  /*5510*/  MUFU.EX2 R24, R11 ;  /* 0x0000000b00187308 */ /* 0x000ee20000000800 */
[----:B-1----:R-:W-:Y:S01]  /*5520*/  @!P4 FMUL R94, R94, R94 ;  /* 0x0000005e5e5ec220 */ /* 0x002fe20000400000 */
[----:B------:R-:W-:Y:S01]  /*5530*/  FSETP.GEU.AND P4, PT, R29, -126, PT ;  /* 0xc2fc00001d00780b */ /* 0x000fe20003f8e000 */
[----:B------:R-:W-:Y:S01]  /*5540*/  FMUL R13, R13, UR23 ;  /* 0x000000170d0d7c20 */ /* 0x000fe20008400000 */
[----:B------:R-:W-:Y:S01]  /*5550*/  @!P2 FMUL R25, R25, 0.5 ;  /* 0x3f0000001919a820 */ /* 0x000fe20000400000 */
[----:B------:R-:W-:Y:S01]  /*5560*/  FADD R20, R90, R47 ;  /* 0x0000002f5a147221 */ /* 0x000fe20000000000 */
[----:B------:R-:W-:-:S02]  /*5570*/  FADD R27, R43, R94 ;  /* 0x0000005e2b1b7221 */ /* 0x000fc40000000000 */
[----:B------:R-:W1:Y:S01]  /*5580*/  MUFU.EX2 R26, R28 ;  /* 0x0000001c001a7308 */ /* 0x000e620000000800 */
[----:B--2---:R-:W-:Y:S01]  /*5590*/  @!P6 FMUL R55, R55, R55 ;  /* 0x000000373737e220 */ /* 0x004fe20000400000 */
[----:B------:R-:W-:-:S05]  /*55a0*/  FSETP.GEU.AND P6, PT, R32, -126, PT ;  /* 0xc2fc00002000780b */ /* 0x000fca0003fce000 */
[----:B------:R-:W-:Y:S01]  /*55b0*/  @!P4 FMUL R29, R29, 0.5 ;  /* 0x3f0000001d1dc820 */ /* 0x000fe20000400000 */
[----:B------:R2:W4:Y:S01]  /*55c0*/  MUFU.EX2 R15, R25 ;  /* 0x00000019000f7308 */ /* 0x0005220000000800 */
[----:B---3--:R-:W-:Y:S01]  /*55d0*/  @!P3 FMUL R24, R24, R24 ;  /* 0x000000181818b220 */ /* 0x008fe20000400000 */
[----:B------:R-:W-:-:S05]  /*55e0*/  FSETP.GEU.AND P3, PT, R33, -126, PT ;  /* 0xc2fc00002100780b */ /* 0x000fca0003f6e000 */
[----:B------:R-:W-:Y:S01]  /*55f0*/  @!P6 FMUL R32, R32, 0.5 ;  /* 0x3f0000002020e820 */ /* 0x000fe20000400000 */
[----:B------:R3:W5:Y:S01]  /*5600*/  MUFU.EX2 R11, R29 ;  /* 0x0000001d000b7308 */ /* 0x0007620000000800 */
[----:B-1----:R-:W-:Y:S01]  /*5610*/  @!P5 FMUL R26, R26, R26 ;  /* 0x0000001a1a1ad220 */ /* 0x002fe20000400000 */
[----:B------:R-:W-:Y:S01]  /*5620*/  FSETP.GEU.AND P5, PT, R37, -126, PT ;  /* 0xc2fc00002500780b */ /* 0x000fe20003fae000 */
[----:B--2---:R-:W-:-:S04]  /*5630*/  FADD R25, R91, R54 ;  /* 0x000000365b197221 */ /* 0x004fc80000000000 */
[----:B------:R-:W-:Y:S01]  /*5640*/  @!P3 FMUL R33, R33, 0.5 ;  /* 0x3f0000002121b820 */ /* 0x000fe20000400000 */
[----:B------:R-:W1:Y:S01]  /*5650*/  MUFU.EX2 R32, R32 ;  /* 0x0000002000207308 */ /* 0x000e620000000800 */
[----:B----4-:R-:W-:Y:S01]  /*5660*/  @!P2 FMUL R15, R15, R15 ;  /* 0x0000000f0f0fa220 */ /* 0x010fe20000400000 */
[----:B------:R-:W-:Y:S01]  /*5670*/  FSETP.GEU.AND P2, PT, R36, -126, PT ;  /* 0xc2fc00002400780b */ /* 0x000fe20003f4e000 */
[----:B------:R-:W-:Y:S01]  /*5680*/  FADD R28, R8, R25 ;  /* 0x00000019081c7221 */ /* 0x000fe20000000000 */
[----:B------:R-:W-:Y:S01]  /*5690*/  FADD R8, R89, R46 ;  /* 0x0000002e59087221 */ /* 0x000fe20000000000 */
[----:B------:R-:W-:Y:S01]  /*56a0*/  FADD R25, R42, R51 ;  /* 0x000000332a197221 */ /* 0x000fe20000000000 */
[----:B---3--:R-:W-:Y:S01]  /*56b0*/  FADD R29, R92, R55 ;  /* 0x000000375c1d7221 */ /* 0x008fe20000000000 */
[----:B------:R-:W-:Y:S01]  /*56c0*/  @!P5 FMUL R37, R37, 0.5 ;  /* 0x3f0000002525d820 */ /* 0x000fe20000400000 */
[----:B------:R-:W2:Y:S01]  /*56d0*/  MUFU.EX2 R33, R33 ;  /* 0x0000002100217308 */ /* 0x000ea20000000800 */
[----:B-----5:R-:W-:Y:S01]  /*56e0*/  @!P4 FMUL R11, R11, R11 ;  /* 0x0000000b0b0bc220 */ /* 0x020fe20000400000 */
[----:B------:R-:W-:-:S05]  /*56f0*/  FSETP.GEU.AND P4, PT, R40, -126, PT ;  /* 0xc2fc00002800780b */ /* 0x000fca0003f8e000 */
[----:B------:R-:W-:Y:S01]  /*5700*/  @!P2 FMUL R36, R36, 0.5 ;  /* 0x3f0000002424a820 */ /* 0x000fe20000400000 */
[----:B------:R-:W3:Y:S01]  /*5710*/  MUFU.EX2 R37, R37 ;  /* 0x0000002500257308 */ /* 0x000ee20000000800 */
[----:B-1----:R-:W-:Y:S01]  /*5720*/  @!P6 FMUL R32, R32, R32 ;  /* 0x000000202020e220 */ /* 0x002fe20000400000 */
[----:B------:R-:W-:-:S05]  /*5730*/  FSETP.GEU.AND P6, PT, R41, -126, PT ;  /* 0xc2fc00002900780b */ /* 0x000fca0003fce000 */
[----:B------:R-:W-:Y:S01]  /*5740*/  @!P4 FMUL R40, R40, 0.5 ;  /* 0x3f0000002828c820 */ /* 0x000fe20000400000 */
        /* <DEDUP_REMOVED lines=8> */
[----:B------:R-:W3:Y:S01]  /*57d0*/  MUFU.EX2 R12, R41 ;  /* 0x00000029000c7308 */ /* 0x000ee20000000800 */
[----:B-1----:R-:W-:Y:S01]  /*57e0*/  @!P2 FMUL R30, R30, R30 ;  /* 0x0000001e1e1ea220 */ /* 0x002fe20000400000 */
[----:B------:R-:W-:Y:S01]  /*57f0*/  FSETP.GEU.AND P2, PT, R45, -126, PT ;  /* 0xc2fc00002d00780b */ /* 0x000fe20003f4e000 */
[----:B--2---:R-:W-:-:S04]  /*5800*/  FADD R40, R8, R25 ;  /* 0x0000001908287221 */ /* 0x004fc80000000000 */
[----:B------:R-:W-:Y:S01]  /*5810*/  @!P5 FMUL R48, R48, 0.5 ;  /* 0x3f0000003030d820 */ /* 0x000fe20000400000 */
[----:B------:R-:W1:Y:S01]  /*5820*/  MUFU.EX2 R23, R44 ;  /* 0x0000002c00177308 */ /* 0x000e620000000800 */
[----:B----4-:R-:W-:Y:S01]  /*5830*/  @!P4 FMUL R21, R21, R21 ;  /* 0x000000151515c220 */ /* 0x010fe20000400000 */
[----:B------:R-:W-:-:S03]  /*5840*/  FSETP.GEU.AND P4, PT, R49, -126, PT ;  /* 0xc2fc00003100780b */ /* 0x000fc60003f8e000 */
[----:B------:R-:W-:Y:S01]  /*5850*/  FADD R8, R24, R21 ;  /* 0x0000001518087221 */ /* 0x000fe20000000000 */
[----:B------:R-:W-:Y:S01]  /*5860*/  F2FP.F16.F32.PACK_AB R24, R15, R24 ;  /* 0x000000180f18723e */ /* 0x000fe200000000ff */
[----:B------:R-:W-:Y:S01]  /*5870*/  @!P2 FMUL R45, R45, 0.5 ;  /* 0x3f0000002d2da820 */ /* 0x000fe20000400000 */
[----:B------:R-:W2:Y:S01]  /*5880*/  MUFU.EX2 R39, R48 ;  /* 0x0000003000277308 */ /* 0x000ea20000000800 */
[----:B---3--:R-:W-:Y:S01]  /*5890*/  @!P6 FMUL R12, R12, R12 ;  /* 0x0000000c0c0ce220 */ /* 0x008fe20000400000 */
[----:B------:R-:W-:-:S05]  /*58a0*/  FSETP.GEU.AND P6, PT, R52, -126, PT ;  /* 0xc2fc00003400780b */ /* 0x000fca0003fce000 */
[----:B------:R-:W-:Y:S01]  /*58b0*/  @!P4 FMUL R49, R49, 0.5 ;  /* 0x3f0000003131c820 */ /* 0x000fe20000400000 */
[----:B------:R3:W4:Y:S01]  /*58c0*/  MUFU.EX2 R34, R45 ;  /* 0x0000002d00227308 */ /* 0x0007220000000800 */
[----:B-1----:R-:W-:Y:S01]  /*58d0*/  @!P3 FMUL R23, R23, R23 ;  /* 0x000000171717b220 */ /* 0x002fe20000400000 */
[----:B------:R-:W-:-:S05]  /*58e0*/  FSETP.GEU.AND P3, PT, R10, -126, PT ;  /* 0xc2fc00000a00780b */ /* 0x000fca0003f6e000 */
[----:B------:R-:W-:Y:S01]  /*58f0*/  @!P6 FMUL R52, R52, 0.5 ;  /* 0x3f0000003434e820 */ /* 0x000fe20000400000 */
[----:B------:R-:W1:Y:S01]  /*5900*/  MUFU.EX2 R36, R49 ;  /* 0x0000003100247308 */ /* 0x000e620000000800 */
[----:B--2---:R-:W-:Y:S01]  /*5910*/  @!P5 FMUL R39, R39, R39 ;  /* 0x000000272727d220 */ /* 0x004fe20000400000 */
[----:B------:R-:W-:Y:S01]  /*5920*/  FSETP.GEU.AND P5, PT, R13, -126, PT ;  /* 0xc2fc00000d00780b */ /* 0x000fe20003fae000 */
[----:B---3--:R-:W-:Y:S02]  /*5930*/  FADD R45, R20, R27 ;  /* 0x0000001b142d7221 */ /* 0x008fe40000000000 */
[----:B------:R-:W-:Y:S02]  /*5940*/  FADD R25, R32, R39 ;  /* 0x0000002720197221 */ /* 0x000fe40000000000 */
[----:B------:R-:W-:Y:S01]  /*5950*/  @!P3 FMUL R10, R10, 0.5 ;  /* 0x3f0000000a0ab820 */ /* 0x000fe20000400000 */
[----:B------:R-:W2:Y:S01]  /*5960*/  MUFU.EX2 R9, R52 ;  /* 0x0000003400097308 */ /* 0x000ea20000000800 */
[----:B----4-:R-:W-:Y:S01]  /*5970*/  @!P2 FMUL R34, R34, R34 ;  /* 0x000000222222a220 */ /* 0x010fe20000400000 */
[----:B------:R-:W-:Y:S01]  /*5980*/  FSETP.GEU.AND P2, PT, R14, -126, PT ;  /* 0xc2fc00000e00780b */ /* 0x000fe20003f4e000 */
[----:B------:R-:W-:Y:S01]  /*5990*/  FADD R8, R8, R25 ;  /* 0x0000001908087221 */ /* 0x000fe20000000000 */
[----:B------:R-:W-:Y:S01]  /*59a0*/  FADD R28, R28, R45 ;  /* 0x0000002d1c1c7221 */ /* 0x000fe20000000000 */
[----:B------:R-:W-:Y:S01]  /*59b0*/  FADD R20, R11, R34 ;  /* 0x000000220b147221 */ /* 0x000fe20000000000 */
[----:B------:R-:W-:Y:S01]  /*59c0*/  F2FP.F16.F32.PACK_AB R25, R89, R88 ;  /* 0x000000585919723e */ /* 0x000fe200000000ff */
[----:B------:R-:W-:Y:S01]  /*59d0*/  @!P5 FMUL R13, R13, 0.5 ;  /* 0x3f0000000d0dd820 */ /* 0x000fe20000400000 */
[----:B------:R3:W4:Y:S01]  /*59e0*/  MUFU.EX2 R38, R10 ;  /* 0x0000000a00267308 */ /* 0x0007220000000800 */
[----:B-1----:R-:W-:Y:S01]  /*59f0*/  @!P4 FMUL R36, R36, R36 ;  /* 0x000000242424c220 */ /* 0x002fe20000400000 */
[----:B------:R-:W-:-:S03]  /*5a00*/  F2FP.F16.F32.PACK_AB R34, R34, R23 ;  /* 0x000000172222723e */ /* 0x000fc600000000ff */
[----:B------:R-:W-:Y:S01]  /*5a10*/  FADD R27, R33, R36 ;  /* 0x00000024211b7221 */ /* 0x000fe20000000000 */
[----:B------:R-:W-:Y:S01]  /*5a20*/  F2FP.F16.F32.PACK_AB R36, R36, R39 ;  /* 0x000000272424723e */ /* 0x000fe200000000ff */
[----:B------:R-:W-:Y:S01]  /*5a30*/  @!P2 FMUL R14, R14, 0.5 ;  /* 0x3f0000000e0ea820 */ /* 0x000fe20000400000 */
[----:B------:R-:W1:Y:S01]  /*5a40*/  MUFU.EX2 R13, R13 ;  /* 0x0000000d000d7308 */ /* 0x000e620000000800 */
[----:B---3--:R-:W-:Y:S01]  /*5a50*/  FADD R10, R35, R50 ;  /* 0x00000032230a7221 */ /* 0x008fe20000000000 */
[----:B--2---:R-:W-:-:S03]  /*5a60*/  @!P6 FMUL R9, R9, R9 ;  /* 0x000000090909e220 */ /* 0x004fc60000400000 */
[----:B------:R-:W-:Y:S01]  /*5a70*/  FADD R49, R10, R29 ;  /* 0x0000001d0a317221 */ /* 0x000fe20000000000 */
[----:B------:R-:W-:Y:S01]  /*5a80*/  FADD R10, R15, R12 ;  /* 0x0000000c0f0a7221 */ /* 0x000fe20000000000 */
[----:B------:R-:W-:Y:S01]  /*5a90*/  FADD R29, R30, R9 ;  /* 0x000000091e1d7221 */ /* 0x000fe20000000000 */
[----:B------:R2:W3:Y:S01]  /*5aa0*/  MUFU.EX2 R41, R14 ;  /* 0x0000000e00297308 */ /* 0x0004e20000000800 */
[----:B----4-:R-:W-:Y:S01]  /*5ab0*/  @!P3 FMUL R38, R38, R38 ;  /* 0x000000262626b220 */ /* 0x010fe20000400000 */
[----:B------:R-:W-:Y:S01]  /*5ac0*/  FADD R10, R10, R27 ;  /* 0x0000001b0a0a7221 */ /* 0x000fe20000000000 */
[----:B------:R-:W-:Y:S01]  /*5ad0*/  FADD R49, R40, R49 ;  /* 0x0000003128317221 */ /* 0x000fe20000000000 */
[----:B------:R-:W-:Y:S01]  /*5ae0*/  F2FP.F16.F32.PACK_AB R27, R35, R90 ;  /* 0x0000005a231b723e */ /* 0x000fe200000000ff */
[C---:B------:R-:W-:Y:S01]  /*5af0*/  FADD R31, R37.reuse, R38 ;  /* 0x00000026251f7221 */ /* 0x040fe20000000000 */
[----:B------:R-:W-:Y:S01]  /*5b00*/  F2FP.F16.F32.PACK_AB R30, R37, R30 ;  /* 0x0000001e251e723e */ /* 0x000fe200000000ff */
[----:B------:R-:W-:Y:S01]  /*5b10*/  FADD R28, R28, R49 ;  /* 0x000000311c1c7221 */ /* 0x000fe20000000000 */
[----:B------:R-:W-:Y:S01]  /*5b20*/  F2FP.F16.F32.PACK_AB R35, R50, R47 ;  /* 0x0000002f3223723e */ /* 0x000fe200000000ff */
[----:B--2---:R-:W-:Y:S01]  /*5b30*/  FADD R14, R26, R23 ;  /* 0x000000171a0e7221 */ /* 0x004fe20000000000 */
[----:B------:R-:W-:Y:S01]  /*5b40*/  FADD R31, R20, R31 ;  /* 0x0000001f141f7221 */ /* 0x000fe20000000000 */
[----:B-1----:R-:W-:Y:S01]  /*5b50*/  @!P5 FMUL R13, R13, R13 ;  /* 0x0000000d0d0dd220 */ /* 0x002fe20000400000 */
[----:B------:R-:W-:Y:S01]  /*5b60*/  F2FP.F16.F32.PACK_AB R26, R11, R26 ;  /* 0x0000001a0b1a723e */ /* 0x000fe200000000ff */
[----:B------:R-:W-:Y:S01]  /*5b70*/  FADD R29, R14, R29 ;  /* 0x0000001d0e1d7221 */ /* 0x000fe20000000000 */
[----:B------:R-:W-:Y:S01]  /*5b80*/  FADD R31, R10, R31 ;  /* 0x0000001f0a1f7221 */ /* 0x000fe20000000000 */
[----:B------:R-:W-:Y:S01]  /*5b90*/  SHF.L.U32 R10, R18, 0x1f, RZ ;  /* 0x0000001f120a7819 */ /* 0x000fe200000006ff */
[----:B------:R-:W-:Y:S01]  /*5ba0*/  FMUL R56, R56, R13 ;  /* 0x0000000d38387220 */ /* 0x000fe20000400000 */
[----:B------:R-:W-:Y:S01]  /*5bb0*/  FADD R8, R8, R29 ;  /* 0x0000001d08087221 */ /* 0x000fe20000000000 */
[----:B---3--:R-:W-:Y:S01]  /*5bc0*/  @!P2 FMUL R41, R41, R41 ;  /* 0x000000292929a220 */ /* 0x008fe20000400000 */
[----:B------:R1:W2:Y:S01]  /*5bd0*/  SYNCS.PHASECHK.TRANS64.TRYWAIT P2, [UR6+0x12400], R10 ;  /* 0x0124000aff0075a7 */ /* 0x0002a20008040146 */
[----:B------:R-:W-:Y:S01]  /*5be0*/  F2FP.F16.F32.PACK_AB R29, R42, R91 ;  /* 0x0000005b2a1d723e */ /* 0x000fe200000000ff */
[----:B------:R-:W-:Y:S01]  /*5bf0*/  FADD R8, R8, R31 ;  /* 0x0000001f08087221 */ /* 0x000fe20000000000 */
[----:B------:R-:W-:Y:S01]  /*5c00*/  FFMA R6, R41, R6, R28 ;  /* 0x0000000629067223 */ /* 0x000fe2000000001c */
[----:B------:R-:W-:Y:S01]  /*5c10*/  F2FP.F16.F32.PACK_AB R28, R33, R32 ;  /* 0x00000020211c723e */ /* 0x000fe200000000ff */
        /* <DEDUP_REMOVED lines=36> */
[----:B------:R-:W-:Y:S01]  /*5e60*/  F2FP.F16.F32.PACK_AB R38, R38, R9 ;  /* 0x000000092626723e */ /* 0x000fe200000000ff */
[----:B-12---:R-:W-:Y:S06]  /*5e70*/  @!P0 BRA `(.L_x_41) ;  /* 0x0000000000048947 */ /* 0x006fec0003800000 */
[----:B------:R-:W-:Y:S01]  /*5e80*/  BPT.TRAP 0x1 ;  /* 0x000000040000795c */ /* 0x000fe20000300000 */
.L_x_41:
[----:B------:R-:W-:Y:S05]  /*5e90*/  @P2 BRA `(.L_x_42) ;  /* 0x0000000000082947 */ /* 0x000fea0003800000 */
[----:B------:R-:W1:Y:S02]  /*5ea0*/  SYNCS.PHASECHK.TRANS64.TRYWAIT P2, [UR6+0x12400], R10 ;  /* 0x0124000aff0075a7 */ /* 0x000e640008040146 */
[----:B-1----:R-:W-:Y:S05]  /*5eb0*/  @!P2 BRA `(.L_x_43) ;  /* 0x0000003000f8a947 */ /* 0x002fea0003800000 */
.L_x_42:
        /* <DEDUP_REMOVED lines=24> */
.L_x_44:
[----:B------:R-:W-:-:S04]  /*6040*/  ULEA UR6, UR21, UR49, 0x3 ;  /* 0x0000003115067291 */ /* 0x000fc8000f8e183f */
[----:B------:R-:W-:-:S04]  /*6050*/  UIADD3 UR6, UR6, 0x12428, URZ ;  /* 0x0001242806067890 */ /* 0x000fc8000fffe03f */
[----:B------:R-:W-:-:S09]  /*6060*/  UPRMT UR6, URZ, 0x654, UR6 ;  /* 0x000006543f067896 */ /* 0x000fd20008000006 */
[----:B------:R-:W-:Y:S01]  /*6070*/  SYNCS.ARRIVE.TRANS64.RED.A1T0 RZ, [UR6], RZ ;  /* 0x000000ffffff79a7 */ /* 0x000fe20008100406 */
[----:B------:R-:W-:Y:S05]  /*6080*/  @P1 BRA `(.L_x_45) ;  /* 0x0000000000041947 */ /* 0x000fea0003800000 */
[----:B------:R-:W-:Y:S01]  /*6090*/  BPT.TRAP 0x1 ;  /* 0x000000040000795c */ /* 0x000fe20000300000 */
.L_x_45:
[----:B------:R-:W-:-:S04]  /*60a0*/  UIADD3 UR21, UR21, 0x1, URZ ;  /* 0x0000000115157890 */ /* 0x000fc8000fffe03f */
[----:B------:R-:W-:-:S04]  /*60b0*/  UISETP.NE.AND UP0, UPT, UR21, 0x5, UPT ;  /* 0x000000051500788c */ /* 0x000fc8000bf05270 */
[----:B------:R-:W-:Y:S01]  /*60c0*/  USEL UR21, UR21, URZ, UP0 ;  /* 0x0000003f15157287 */ /* 0x000fe20008000000 */
[----:B------:R-:W-:Y:S11]  /*60d0*/  @!P0 BRA `(.L_x_46) ;  /* 0x0000000000048947 */ /* 0x000ff60003800000 */
[----:B------:R-:W-:Y:S01]  /*60e0*/  BPT.TRAP 0x1 ;  /* 0x000000040000795c */ /* 0x000fe20000300000 */
.L_x_46:
[----:B------:R-:W-:-:S04]  /*60f0*/  ULEA UR6, UR21, UR49, 0x3 ;  /* 0x0000003115067291 */ /* 0x000fc8000f8e183f */
[----:B------:R-:W-:-:S04]  /*6100*/  UIADD3 UR6, UR6, 0x12428, URZ ;  /* 0x0001242806067890 */ /* 0x000fc8000fffe03f */
[----:B------:R-:W-:-:S09]  /*6110*/  UPRMT UR6, URZ, 0x654, UR6 ;  /* 0x000006543f067896 */ /* 0x000fd20008000006 */
[----:B------:R-:W-:Y:S01]  /*6120*/  SYNCS.ARRIVE.TRANS64.RED.A1T0 RZ, [UR6], RZ ;  /* 0x000000ffffff79a7 */ /* 0x000fe20008100406 */
[----:B------:R-:W-:Y:S05]  /*6130*/  @P1 BRA `(.L_x_47) ;  /* 0x0000000000041947 */ /* 0x000fea0003800000 */
[----:B------:R-:W-:Y:S01]  /*6140*/  BPT.TRAP 0x1 ;  /* 0x000000040000795c */ /* 0x000fe20000300000 */
.L_x_47:
[----:B------:R-:W-:Y:S01]  /*6150*/  UIADD3 UR36, UR36, 0x1, URZ ;  /* 0x0000000124247890 */ /* 0x000fe2000fffe03f */
[C---:B------:R-:W-:Y:S01]  /*6160*/  ISETP.GT.AND P2, PT, R7.reuse, 0x1, PT ;  /* 0x000000010700780c */ /* 0x040fe20003f44270 */
[----:B------:R-:W-:Y:S01]  /*6170*/  UIADD3 UR21, UR21, 0x1, URZ ;  /* 0x0000000115157890 */ /* 0x000fe2000fffe03f */
[----:B------:R-:W-:Y:S01]  /*6180*/  IADD3 R7, R7, -0x1, RZ ;  /* 0xffffffff07077810 */ /* 0x000fe20007ffe0ff */
[----:B------:R-:W-:Y:S01]  /*6190*/  UISETP.NE.AND UP1, UPT, UR36, 0x5, UPT ;  /* 0x000000052400788c */ /* 0x000fe2000bf25270 */
[----:B------:R-:W-:Y:S01]  /*61a0*/  VIADD R3, R3, 0x40 ;  /* 0x0000004003037836 */ /* 0x000fe20000000000 */
[----:B------:R-:W-:Y:S01]  /*61b0*/  UISETP.NE.AND UP0, UPT, UR21, 0x5, UPT ;  /* 0x000000051500788c */ /* 0x000fe2000bf05270 */
[----:B------:R-:W-:Y:S01]  /*61c0*/  IMAD.MOV.U32 R8, RZ, RZ, R4 ;  /* 0x000000ffff087224 */ /* 0x000fe200078e0004 */
[----:B------:R-:W-:Y:S01]  /*61d0*/  USEL UR6, URZ, 0x1, UP1 ;  /* 0x000000013f067887 */ /* 0x000fe20008800000 */
[----:B-1----:R-:W-:Y:S01]  /*61e0*/  MOV R9, R5 ;  /* 0x0000000500097202 */ /* 0x002fe20000000f00 */
[----:B------:R-:W-:-:S02]  /*61f0*/  USEL UR21, UR21, URZ, UP0 ;  /* 0x0000003f15157287 */ /* 0x000fc40008000000 */
[----:B------:R-:W-:Y:S02]  /*6200*/  USEL UR36, UR36, URZ, UP1 ;  /* 0x0000003f24247287 */ /* 0x000fe40008800000 */
[----:B------:R-:W-:Y:S01]  /*6210*/  LOP3.LUT R18, R18, UR6, RZ, 0x3c, !PT ;  /* 0x0000000612127c12 */ /* 0x000fe2000f8e3cff */
[----:B------:R-:W-:Y:S09]  /*6220*/  @P2 BRA `(.L_x_48) ;  /* 0xffffffe000d82947 */ /* 0x000ff2000383ffff */
.L_x_37:
[----:B------:R-:W-:-:S04]  /*6230*/  ULOP3.LUT UR4, UR51, 0x1, URZ, 0xfc, !UPT ;  /* 0x0000000133047892 */ /* 0x000fc8000f8efc3f */
[----:B------:R-:W-:-:S06]  /*6240*/  UISETP.NE.AND UP0, UPT, UR4, 0x3, UPT ;  /* 0x000000030400788c */ /* 0x000fcc000bf05270 */
[----:B------:R-:W-:-:S13]  /*6250*/  PLOP3.LUT P2, PT, PT, PT, UP0, 0x80, 0x0 ;  /* 0x000000000000781c */ /* 0x000fda0003f4f008 */
[----:B------:R-:W-:Y:S05]  /*6260*/  @!P2 BRA `(.L_x_49) ;  /* 0x000000000004a947 */ /* 0x000fea0003800000 */
[----:B------:R-:W-:Y:S01]  /*6270*/  BPT.TRAP 0x1 ;  /* 0x000000040000795c */ /* 0x000fe20000300000 */
.L_x_49:
[----:B------:R-:W-:Y:S02]  /*6280*/  UISETP.GT.U32.AND UP0, UPT, UR51, 0x1, UPT ;  /* 0x000000013300788c */ /* 0x000fe4000bf04070 */
[----:B------:R-:W-:-:S04]  /*6290*/  ULEA UR4, UR38, UR49, 0x3 ;  /* 0x0000003126047291 */ /* 0x000fc8000f8e183f */
[----:B------:R-:W-:Y:S01]  /*62a0*/  UIADD3 UR4, UR4, 0x12460, URZ ;  /* 0x0001246004047890 */ /* 0x000fe2000fffe03f */
[----:B------:R-:W-:-:S03]  /*62b0*/  PLOP3.LUT P2, PT, PT, PT, UP0, 0x80, 0x0 ;  /* 0x000000000000781c */ /* 0x000fc60003f4f008 */
[----:B------:R-:W-:-:S09]  /*62c0*/  UPRMT UR4, URZ, 0x654, UR4 ;  /* 0x000006543f047896 */ /* 0x000fd20008000004 */
[----:B------:R-:W-:Y:S01]  /*62d0*/  SYNCS.ARRIVE.TRANS64.RED.A1T0 RZ, [UR4], RZ ;  /* 0x000000ffffff79a7 */ /* 0x000fe20008100404 */
[----:B------:R-:W-:Y:S05]  /*62e0*/  @P2 BRA `(.L_x_50) ;  /* 0x0000000000042947 */ /* 0x000fea0003800000 */
[----:B------:R-:W-:Y:S01]  /*62f0*/  BPT.TRAP 0x1 ;  /* 0x000000040000795c */ /* 0x000fe20000300000 */
.L_x_50:
[----:B------:R-:W-:Y:S05]  /*6300*/  @!P0 BRA `(.L_x_51) ;  /* 0x0000000000048947 */ /* 0x000fea0003800000 */
[----:B------:R-:W-:Y:S01]  /*6310*/  BPT.TRAP 0x1 ;  /* 0x000000040000795c */ /* 0x000fe20000300000 */
.L_x_51:
[----:B------:R-:W-:-:S04]  /*6320*/  ULEA UR21, UR21, UR49, 0x3 ;  /* 0x0000003115157291 */ /* 0x000fc8000f8e183f */
[----:B------:R-:W-:-:S04]  /*6330*/  UIADD3 UR21, UR21, 0x12428, URZ ;  /* 0x0001242815157890 */ /* 0x000fc8000fffe03f */
[----:B------:R-:W-:-:S09]  /*6340*/  UPRMT UR21, URZ, 0x654, UR21 ;  /* 0x000006543f157896 */ /* 0x000fd20008000015 */
[----:B------:R-:W-:Y:S01]  /*6350*/  SYNCS.ARRIVE.TRANS64.RED.A1T0 RZ, [UR21], RZ ;  /* 0x000000ffffff79a7 */ /* 0x000fe20008100415 */
[----:B------:R-:W-:Y:S05]  /*6360*/  @P1 BRA `(.L_x_52) ;  /* 0x0000000000041947 */ /* 0x000fea0003800000 */
[----:B------:R-:W-:Y:S01]  /*6370*/  BPT.TRAP 0x1 ;  /* 0x000000040000795c */ /* 0x000fe20000300000 */
.L_x_52:
[----:B------:R-:W1:Y:S01]  /*6380*/  SHFL.BFLY PT, R3, R0, 0x1, 0x1f ;  /* 0x0c201f0000037f89 */ /* 0x000e6200000e0000 */
[----:B------:R-:W-:Y:S01]  /*6390*/  BSSY B0, `(.L_x_53) ;  /* 0x0000023000007945 */ /* 0x000fe20003800000 */
[----:B------:R-:W-:Y:S02]  /*63a0*/  IMAD.MOV.U32 R9, RZ, RZ, 0x7f800000 ;  /* 0x7f800000ff097424 */ /* 0x000fe400078e00ff */
[----:B------:R-:W2:Y:S01]  /*63b0*/  SHFL.BFLY PT, R7, R6, 0x1, 0x1f ;  /* 0x0c201f0006077f89 */ /* 0x000ea200000e0000 */
[----:B------:R-:W-:Y:S02]  /*63c0*/  IMAD.MOV.U32 R10, RZ, RZ, 0x3f800000 ;  /* 0x3f800000ff0a7424 */ /* 0x000fe400078e00ff */
[----:B------:R-:W-:Y:S02]  /*63d0*/  IMAD.MOV.U32 R11, RZ, RZ, 0x7f800000 ;  /* 0x7f800000ff0b7424 */ /* 0x000fe400078e00ff */
[----:B-1----:R-:W-:Y:S01]  /*63e0*/  FADD R3, R3, R0 ;  /* 0x0000000003037221 */ /* 0x002fe20000000000 */
[----:B--2---:R-:W-:-:S04]  /*63f0*/  FADD R15, R7, R6 ;  /* 0x00000006070f7221 */ /* 0x004fc80000000000 */
[----:B------:R-:W1:Y:S01]  /*6400*/  SHFL.BFLY PT, R8, R3, 0x2, 0x1f ;  /* 0x0c401f0003087f89 */ /* 0x000e6200000e0000 */
[----:B------:R-:W-:-:S03]  /*6410*/  MOV R7, 0x3f800000 ;  /* 0x3f80000000077802 */ /* 0x000fc60000000f00 */
[----:B------:R-:W2:Y:S01]  /*6420*/  SHFL.BFLY PT, R20, R15, 0x2, 0x1f ;  /* 0x0c401f000f147f89 */ /* 0x000ea200000e0000 */
[C---:B-1----:R-:W-:Y:S01]  /*6430*/  FSETP.NE.AND P0, PT, R3.reuse, -R8, PT ;  /* 0x800000080300720b */ /* 0x042fe20003f05000 */
[----:B------:R-:W-:Y:S01]  /*6440*/  FADD R3, R3, R8 ;  /* 0x0000000803037221 */ /* 0x000fe20000000000 */
[----:B--2---:R-:W-:-:S11]  /*6450*/  FADD R8, R15, R20 ;  /* 0x000000140f087221 */ /* 0x004fd60000000000 */
[----:B------:R-:W-:Y:S05]  /*6460*/  @!P0 BRA `(.L_x_54) ;  /* 0x0000000000548947 */ /* 0x000fea0003800000 */
[----:B------:R-:W-:Y:S01]  /*6470*/  VIADD R0, R3, 0x1800000 ;  /* 0x0180000003007836 */ /* 0x000fe20000000000 */
[----:B------:R-:W-:Y:S04]  /*6480*/  BSSY B1, `(.L_x_55) ;  /* 0x000000c000017945 */ /* 0x000fe80003800000 */
[----:B------:R-:W-:-:S04]  /*6490*/  LOP3.LUT R0, R0, 0x7f800000, RZ, 0xc0, !PT ;  /* 0x7f80000000007812 */ /* 0x000fc800078ec0ff */
[----:B------:R-:W-:-:S13]  /*64a0*/  ISETP.GT.U32.AND P0, PT, R0, 0x1ffffff, PT ;  /* 0x01ffffff0000780c */ /* 0x000fda0003f04070 */
[----:B------:R-:W-:Y:S05]  /*64b0*/  @P0 BRA `(.L_x_56) ;  /* 0x0000000000100947 */ /* 0x000fea0003800000 */
[----:B------:R-:W-:-:S07]  /*64c0*/  MOV R14, 0x64e0 ;  /* 0x000064e0000e7802 */ /* 0x000fce0000000f00 */
[----:B------:R-:W-:Y:S05]  /*64d0*/  CALL.REL.NOINC `($__internal_0_$__cuda_sm20_rcp_rn_f32_slowpath) ;  /* 0x0000003000807944 */ /* 0x000fea0003c00000 */
[----:B------:R-:W-:Y:S01]  /*64e0*/  MOV R7, R0 ;  /* 0x0000000000077202 */ /* 0x000fe20000000f00 */
[----:B------:R-:W-:Y:S06]  /*64f0*/  BRA `(.L_x_57) ;  /* 0x0000000000107947 */ /* 0x000fec0003800000 */
.L_x_56:
[----:B------:R-:W1:Y:S02]  /*6500*/  MUFU.RCP R0, R3 ;  /* 0x0000000300007308 */ /* 0x000e640000001000 */
[----:B-1----:R-:W-:-:S04]  /*6510*/  FFMA R6, R3, R0, -1 ;  /* 0xbf80000003067423 */ /* 0x002fc80000000000 */
[----:B------:R-:W-:-:S04]  /*6520*/  FADD.FTZ R7, -R6, -RZ ;  /* 0x800000ff06077221 */ /* 0x000fc80000010100 */
[----:B------:R-:W-:-:S07]  /*6530*/  FFMA R7, R0, R7, R0 ;  /* 0x0000000700077223 */ /* 0x000fce0000000000 */
.L_x_57:
[----:B------:R-:W-:Y:S05]  /*6540*/  BSYNC B1 ;  /* 0x0000000000017941 */ /* 0x000fea0003800000 */
.L_x_55:
[----:B------:R-:W-:Y:S01]  /*6550*/  FSETP.GEU.AND P0, PT, |R3|, 1.175494350822287508e-38, PT ;  /* 0x008000000300780b */ /* 0x000fe20003f0e200 */
[----:B------:R-:W-:-:S12]  /*6560*/  ULDC UR4, c[0x0][0x600] ;  /* 0x0001800000047ab9 */ /* 0x000fd80000000800 */
[----:B------:R-:W-:-:S04]  /*6570*/  @!P0 FMUL R3, R3, 16777216 ;  /* 0x4b80000003038820 */ /* 0x000fc80000400000 */
[----:B------:R-:W1:Y:S02]  /*6580*/  MUFU.LG2 R0, R3 ;  /* 0x0000000300007308 */ /* 0x000e640000000c00 */
[----:B-1----:R-:W-:-:S04]  /*6590*/  @!P0 FADD R0, R0, -24 ;  /* 0xc1c0000000008421 */ /* 0x002fc80000000000 */
[----:B------:R-:W-:-:S04]  /*65a0*/  FMUL R11, R0, 0.69314718246459960938 ;  /* 0x3f317218000b7820 */ /* 0x000fc80000400000 */
[----:B------:R-:W-:-:S07]  /*65b0*/  FFMA R11, R4, UR4, R11 ;  /* 0x00000004040b7c23 */ /* 0x000fce000800000b */
.L_x_54:
[----:B------:R-:W-:Y:S05]  /*65c0*/  BSYNC B0 ;  /* 0x0000000000007941 */ /* 0x000fea0003800000 */
.L_x_53:
[----:B------:R-:W-:Y:S01]  /*65d0*/  FSETP.NE.AND P0, PT, R15, -R20, PT ;  /* 0x800000140f00720b */ /* 0x000fe20003f05000 */
[----:B------:R-:W-:Y:S01]  /*65e0*/  ULDC UR4, c[0x0][0x608] ;  /* 0x0001820000047ab9 */ /* 0x000fe20000000800 */
[----:B------:R-:W-:Y:S01]  /*65f0*/  BSSY B0, `(.L_x_58) ;  /* 0x0000029000007945 */ /* 0x000fe20003800000 */
[----:B------:R-:W-:-:S04]  /*6600*/  FMUL R7, R7, UR4 ;  /* 0x0000000407077c20 */ /* 0x000fc80008400000 */
        /* <DEDUP_REMOVED lines=16> */
[----:B------:R-:W-:Y:S06]  /*6710*/  @!P0 BRA `(.L_x_59) ;  /* 0x0000000000588947 */ /* 0x000fec0003800000 */
[----:B------:R-:W-:Y:S01]  /*6720*/  VIADD R0, R8, 0x1800000 ;  /* 0x0180000008007836 */ /* 0x000fe20000000000 */
[----:B------:R-:W-:Y:S04]  /*6730*/  BSSY B1, `(.L_x_60) ;  /* 0x000000d000017945 */ /* 0x000fe80003800000 */
[----:B------:R-:W-:-:S04]  /*6740*/  LOP3.LUT R0, R0, 0x7f800000, RZ, 0xc0, !PT ;  /* 0x7f80000000007812 */ /* 0x000fc800078ec0ff */
[----:B------:R-:W-:-:S13]  /*6750*/  ISETP.GT.U32.AND P0, PT, R0, 0x1ffffff, PT ;  /* 0x01ffffff0000780c */ /* 0x000fda0003f04070 */
[----:B------:R-:W-:Y:S05]  /*6760*/  @P0 BRA `(.L_x_61) ;  /* 0x0000000000140947 */ /* 0x000fea0003800000 */
[----:B------:R-:W-:Y:S01]  /*6770*/  IMAD.MOV.U32 R3, RZ, RZ, R8 ;  /* 0x000000ffff037224 */ /* 0x000fe200078e0008 */
[----:B------:R-:W-:-:S07]  /*6780*/  MOV R14, 0x67a0 ;  /* 0x000067a0000e7802 */ /* 0x000fce0000000f00 */
[----:B------:R-:W-:Y:S05]  /*6790*/  CALL.REL.NOINC `($__internal_0_$__cuda_sm20_rcp_rn_f32_slowpath) ;  /* 0x0000002c00d07944 */ /* 0x000fea0003c00000 */
[----:B------:R-:W-:Y:S01]  /*67a0*/  MOV R10, R0 ;  /* 0x00000000000a7202 */ /* 0x000fe20000000f00 */
[----:B------:R-:W-:Y:S06]  /*67b0*/  BRA `(.L_x_62) ;  /* 0x0000000000107947 */ /* 0x000fec0003800000 */
.L_x_61:
[----:B------:R-:W1:Y:S02]  /*67c0*/  MUFU.RCP R3, R8 ;  /* 0x0000000800037308 */ /* 0x000e640000001000 */
[----:B-1----:R-:W-:-:S04]  /*67d0*/  FFMA R0, R8, R3, -1 ;  /* 0xbf80000008007423 */ /* 0x002fc80000000003 */
[----:B------:R-:W-:-:S04]  /*67e0*/  FADD.FTZ R0, -R0, -RZ ;  /* 0x800000ff00007221 */ /* 0x000fc80000010100 */
[----:B------:R-:W-:-:S07]  /*67f0*/  FFMA R10, R3, R0, R3 ;  /* 0x00000000030a7223 */ /* 0x000fce0000000003 */
.L_x_62:
[----:B------:R-:W-:Y:S05]  /*6800*/  BSYNC B1 ;  /* 0x0000000000017941 */ /* 0x000fea0003800000 */
.L_x_60:
[----:B------:R-:W-:Y:S01]  /*6810*/  FSETP.GEU.AND P0, PT, |R8|, 1.175494350822287508e-38, PT ;  /* 0x008000000800780b */ /* 0x000fe20003f0e200 */
[----:B------:R-:W-:-:S12]  /*6820*/  ULDC UR4, c[0x0][0x600] ;  /* 0x0001800000047ab9 */ /* 0x000fd80000000800 */
[----:B------:R-:W-:-:S04]  /*6830*/  @!P0 FMUL R8, R8, 16777216 ;  /* 0x4b80000008088820 */ /* 0x000fc80000400000 */
[----:B------:R-:W1:Y:S02]  /*6840*/  MUFU.LG2 R0, R8 ;  /* 0x0000000800007308 */ /* 0x000e640000000c00 */
[----:B-1----:R-:W-:-:S04]  /*6850*/  @!P0 FADD R0, R0, -24 ;  /* 0xc1c0000000008421 */ /* 0x002fc80000000000 */
[----:B------:R-:W-:-:S04]  /*6860*/  FMUL R0, R0, 0.69314718246459960938 ;  /* 0x3f31721800007820 */ /* 0x000fc80000400000 */
[----:B------:R-:W-:-:S07]  /*6870*/  FFMA R9, R5, UR4, R0 ;  /* 0x0000000405097c23 */ /* 0x000fce0008000000 */
.L_x_59:
[----:B------:R-:W-:Y:S05]  /*6880*/  BSYNC B0 ;  /* 0x0000000000007941 */ /* 0x000fea0003800000 */
.L_x_58:
[----:B------:R-:W-:Y:S01]  /*6890*/  SHF.L.U32 R0, R22, 0x1f, RZ ;  /* 0x0000001f16007819 */ /* 0x000fe200000006ff */
[----:B------:R-:W-:Y:S01]  /*68a0*/  UISETP.NE.AND UP0, UPT, UR53, 0x1, UPT ;  /* 0x000000013500788c */ /* 0x000fe2000bf05270 */
[----:B------:R-:W-:Y:S01]  /*68b0*/  LOP3.LUT P0, RZ, R2, 0x3, RZ, 0xc0, !PT ;  /* 0x0000000302ff7812 */ /* 0x000fe2000780c0ff */
[----:B------:R-:W-:Y:S01]  /*68c0*/  UISETP.NE.AND UP1, UPT, UR53, 0x2, UPT ;  /* 0x000000023500788c */ /* 0x000fe2000bf25270 */
[----:B------:R-:W1:Y:S01]  /*68d0*/  SYNCS.PHASECHK.TRANS64.TRYWAIT P1, [UR20+0x8], R0 ;  /* 0x00000800ff0075a7 */ /* 0x000e620008020154 */
[----:B------:R-:W-:Y:S01]  /*68e0*/  ULDC UR4, c[0x0][0x608] ;  /* 0x0001820000047ab9 */ /* 0x000fe20000000800 */
[----:B------:R-:W-:Y:S01]  /*68f0*/  USHF.L.U32 UR42, UR42, 0x6, URZ ;  /* 0x000000062a2a7899 */ /* 0x000fe2000800063f */
[----:B------:R-:W-:-:S05]  /*6900*/  FMUL R10, R10, UR4 ;  /* 0x000000040a0a7c20 */ /* 0x000fca0008400000 */
[----:B------:R-:W-:Y:S02]  /*6910*/  @!UP0 ULOP3.LUT UP2, URZ, UR38, 0x2, URZ, 0xc0, !UPT ;  /* 0x00000002263f8892 */ /* 0x000fe4000f84c03f */
[----:B------:R-:W-:Y:S02]  /*6920*/  @!UP0 ULOP3.LUT UR38, UR38, 0x1, URZ, 0xc0, !UPT ;  /* 0x0000000126268892 */ /* 0x000fe4000f8ec03f */
[----:B------:R-:W-:Y:S02]  /*6930*/  @!UP0 USEL UR5, URZ, 0x1, UP2 ;  /* 0x000000013f058887 */ /* 0x000fe40009000000 */
[----:B------:R-:W-:Y:S02]  /*6940*/  @!UP1 UIADD3 UR6, UR38, 0x1, URZ ;  /* 0x0000000126069890 */ /* 0x000fe4000fffe03f */
[----:B------:R-:W-:Y:S02]  /*6950*/  @!UP0 ULOP3.LUT UR37, UR37, UR5, URZ, 0x3c, !UPT ;  /* 0x0000000525258292 */ /* 0x000fe4000f8e3c3f */
[----:B------:R-:W-:-:S02]  /*6960*/  @!UP1 UISETP.GT.U32.AND UP2, UPT, UR6, 0x1, UPT ;  /* 0x000000010600988c */ /* 0x000fc4000bf44070 */
[----:B------:R-:W-:Y:S02]  /*6970*/  @!UP1 ULOP3.LUT UR38, UR38, 0x1, URZ, 0xc, !UPT ;  /* 0x0000000126269892 */ /* 0x000fe4000f8e0c3f */
[----:B------:R-:W-:-:S04]  /*6980*/  @!UP1 USEL UR5, URZ, 0x1, !UP2 ;  /* 0x000000013f059887 */ /* 0x000fc8000d000000 */
[----:B------:R-:W-:Y:S01]  /*6990*/  @!UP1 ULOP3.LUT UR37, UR37, UR5, URZ, 0x3c, !UPT ;  /* 0x0000000525259292 */ /* 0x000fe2000f8e3c3f */
[----:B-1----:R-:W-:Y:S11]  /*69a0*/  @!P1 BRA `(.L_x_63) ;  /* 0x0000002800549947 */ /* 0x002ff60003800000 */
.L_x_127:
[----:B------:R-:W-:Y:S04]  /*69b0*/  BSSY B0, `(.L_x_64) ;  /* 0x000001a000007945 */ /* 0x000fe80003800000 */
[----:B------:R-:W-:Y:S05]  /*69c0*/  @P0 BRA `(.L_x_65) ;  /* 0x0000000000600947 */ /* 0x000fea0003800000 */
[----:B------:R-:W2:Y:S01]  /*69d0*/  LDC R4, c[0x0][0xa10] ;  /* 0x00028400ff047b82 */ /* 0x000ea20000000800 */
[----:B-1----:R-:W-:Y:S01]  /*69e0*/  LOP3.LUT R0, R2, 0x60, RZ, 0xc0, !PT ;  /* 0x0000006002007812 */ /* 0x002fe200078ec0ff */
[----:B------:R-:W-:Y:S01]  /*69f0*/  IMAD R5, RZ, RZ, -UR39 ;  /* 0x80000027ff057e24 */ /* 0x000fe2000f8e02ff */
[----:B------:R-:W-:Y:S01]  /*6a00*/  SHF.R.U32.HI R3, RZ, 0x2, R2 ;  /* 0x00000002ff037819 */ /* 0x000fe20000011602 */
[----:B------:R-:W-:Y:S01]  /*6a10*/  ULDC UR4, c[0x0][0x288] ;  /* 0x0000a20000047ab9 */ /* 0x000fe20000000800 */
[----:B------:R-:W-:Y:S02]  /*6a20*/  SHF.R.U32.HI R0, RZ, 0x5, R0 ;  /* 0x00000005ff007819 */ /* 0x000fe40000011600 */
[----:B------:R-:W-:Y:S01]  /*6a30*/  LOP3.LUT R3, R3, 0x7, RZ, 0xc0, !PT ;  /* 0x0000000703037812 */ /* 0x000fe200078ec0ff */
[----:B------:R-:W1:Y:S02]  /*6a40*/  LDC.64 R6, c[0x0][0x688] ;  /* 0x0001a200ff067b82 */ /* 0x000e640000000a00 */
[----:B------:R-:W-:-:S05]  /*6a50*/  IMAD.SHL.U32 R0, R0, 0x10, RZ ;  /* 0x0000001000007824 */ /* 0x000fca00078e00ff */
[----:B------:R-:W-:Y:S01]  /*6a60*/  LOP3.LUT R3, R0, 0xfffffff0, R3, 0xe2, !PT ;  /* 0xfffffff000037812 */ /* 0x000fe200078ee203 */
[----:B--2---:R-:W-:-:S04]  /*6a70*/  IMAD R5, R4, R5, UR45 ;  /* 0x0000002d04057e24 */ /* 0x004fc8000f8e0205 */
[----:B-1----:R-:W-:Y:S01]  /*6a80*/  IMAD R0, R5, R6, UR42 ;  /* 0x0000002a05007e24 */ /* 0x002fe2000f8e0206 */
[----:B------:R-:W-:-:S03]  /*6a90*/  IADD3 R5, R3, UR42, RZ ;  /* 0x0000002a03057c10 */ /* 0x000fc6000fffe0ff */
[----:B------:R-:W-:Y:S01]  /*6aa0*/  IMAD R0, R7, UR44, R0 ;  /* 0x0000002c07007c24 */ /* 0x000fe2000f8e0200 */
[C---:B------:R-:W-:Y:S01]  /*6ab0*/  ISETP.GE.U32.AND P0, PT, R5.reuse, UR4, PT ;  /* 0x0000000405007c0c */ /* 0x040fe2000bf06070 */
[----:B------:R-:W-:-:S03]  /*6ac0*/  VIADD R4, R5, 0x8 ;  /* 0x0000000805047836 */ /* 0x000fc60000000000 */
[----:B------:R-:W-:Y:S02]  /*6ad0*/  IADD3 R3, P2, R3, R0, RZ ;  /* 0x0000000003037210 */ /* 0x000fe40007f5e0ff */
[----:B------:R-:W-:Y:S01]  /*6ae0*/  ISETP.GE.U32.AND P1, PT, R4, UR4, PT ;  /* 0x0000000404007c0c */ /* 0x000fe2000bf26070 */
[----:B------:R-:W-:Y:S01]  /*6af0*/  ULDC.64 UR4, c[0x0][0x680] ;  /* 0x0001a00000047ab9 */ /* 0x000fe20000000a00 */
[----:B------:R-:W-:Y:S02]  /*6b00*/  LEA.HI.X.SX32 R0, R0, RZ, 0x1, P2 ;  /* 0x000000ff00007211 */ /* 0x000fe400010f0eff */
[----:B------:R-:W-:-:S04]  /*6b10*/  LEA R4, P2, R3, UR4, 0x2 ;  /* 0x0000000403047c11 */ /* 0x000fc8000f8410ff */
[----:B------:R-:W-:-:S05]  /*6b20*/  LEA.HI.X R5, R3, UR5, R0, 0x2, P2 ;  /* 0x0000000503057c11 */ /* 0x000fca00090f1400 */
[----:B------:R2:W-:Y:S04]  /*6b30*/  @!P0 STG.E desc[UR56][R4.64], R11 ;  /* 0x0000000b04008986 */ /* 0x0005e8000c101938 */
[----:B------:R2:W-:Y:S02]  /*6b40*/  @!P1 STG.E desc[UR56][R4.64+0x20], R9 ;  /* 0x0000200904009986 */ /* 0x0005e4000c101938 */
.L_x_65:
[----:B------:R-:W-:Y:S05]  /*6b50*/  BSYNC B0 ;  /* 0x0000000000007941 */ /* 0x000fea0003800000 */
.L_x_64:
[----:B------:R-:W-:Y:S01]  /*6b60*/  ULDC.64 UR4, c[0x0][0x730] ;  /* 0x0001cc0000047ab9 */ /* 0x000fe20000000a00 */
[-C--:B------:R-:W-:Y:S01]  /*6b70*/  FMUL R58, R58, R10.reuse ;  /* 0x0000000a3a3a7220 */ /* 0x080fe20000400000 */
[----:B------:R-:W-:Y:S01]  /*6b80*/  ISETP.NE.U32.AND P0, PT, RZ, UR4, PT ;  /* 0x00000004ff007c0c */ /* 0x000fe2000bf05070 */
[-C--:B------:R-:W-:Y:S01]  /*6b90*/  FMUL R59, R59, R10.reuse ;  /* 0x0000000a3b3b7220 */ /* 0x080fe20000400000 */
[-C--:B------:R-:W-:Y:S01]  /*6ba0*/  FMUL R62, R62, R10.reuse ;  /* 0x0000000a3e3e7220 */ /* 0x080fe20000400000 */
[-C--:B------:R-:W-:Y:S01]  /*6bb0*/  FMUL R63, R63, R10.reuse ;  /* 0x0000000a3f3f7220 */ /* 0x080fe20000400000 */
[----:B------:R-:W-:Y:S01]  /*6bc0*/  ISETP.NE.AND.EX P0, PT, RZ, UR5, PT, P0 ;  /* 0x00000005ff007c0c */ /* 0x000fe2000bf05300 */
        /* <DEDUP_REMOVED lines=12> */
[----:B------:R-:W-:Y:S06]  /*6c90*/  @P0 BRA `(.L_x_66) ;  /* 0x0000000000240947 */ /* 0x000fec0003800000 */
[----:B------:R-:W-:Y:S02]  /*6ca0*/  ULDC.64 UR4, c[0x0][0x728] ;  /* 0x0001ca0000047ab9 */ /* 0x000fe40000000a00 */
[----:B------:R-:W-:-:S04]  /*6cb0*/  ISETP.NE.U32.AND P0, PT, RZ, UR4, PT ;  /* 0x00000004ff007c0c */ /* 0x000fc8000bf05070 */
[----:B------:R-:W-:-:S13]  /*6cc0*/  ISETP.NE.AND.EX P0, PT, RZ, UR5, PT, P0 ;  /* 0x00000005ff007c0c */ /* 0x000fda000bf05300 */
[----:B------:R-:W-:Y:S05]  /*6cd0*/  @!P0 BRA `(.L_x_67) ;  /* 0x00000000000c8947 */ /* 0x000fea0003800000 */
[----:B--2---:R-:W2:Y:S02]  /*6ce0*/  LDC.64 R4, c[0x0][0x728] ;  /* 0x0001ca00ff047b82 */ /* 0x004ea40000000a00 */
[----:B--2---:R3:W5:Y:S01]  /*6cf0*/  LDG.E R19, desc[UR56][R4.64] ;  /* 0x0000003804137981 */ /* 0x004762000c1e1900 */
[----:B------:R-:W-:Y:S05]  /*6d00*/  BRA `(.L_x_66) ;  /* 0x0000000000087947 */ /* 0x000fea0003800000 */
.L_x_67:
[----:B------:R-:W-:Y:S02]  /*6d10*/  ULDC UR4, c[0x0][0x720] ;  /* 0x0001c80000047ab9 */ /* 0x000fe40000000800 */
[----:B------:R-:W-:-:S07]  /*6d20*/  IMAD.U32 R19, RZ, RZ, UR4 ;  /* 0x00000004ff137e24 */ /* 0x000fce000f8e00ff */
.L_x_66:
[----:B-1----:R-:W-:-:S04]  /*6d30*/  MOV R0, RZ ;  /* 0x000000ff00007202 */ /* 0x002fc80000000f00 */
[----:B------:R-:W-:-:S13]  /*6d40*/  LOP3.LUT P0, RZ, R0, 0x1bf, RZ, 0xc0, !PT ;  /* 0x000001bf00ff7812 */ /* 0x000fda000780c0ff */
[----:B------:R-:W-:Y:S05]  /*6d50*/  @!P0 BRA `(.L_x_68) ;  /* 0x0000000000408947 */ /* 0x000fea0003800000 */
[----:B------:R-:W-:Y:S01]  /*6d60*/  MOV R0, 0x0 ;  /* 0x0000000000007802 */ /* 0x000fe20000000f00 */
[----:B------:R-:W-:Y:S01]  /*6d70*/  ULDC.64 UR4, c[0x4][0x68] ;  /* 0x01001a0000047ab9 */ /* 0x000fe20000000a00 */
[----:B------:R-:W-:Y:S01]  /*6d80*/  ULDC.64 UR6, c[0x4][0x8] ;  /* 0x0100020000067ab9 */ /* 0x000fe20000000a00 */
[----:B--23--:R-:W-:Y:S01]  /*6d90*/  MOV R4, UR4 ;  /* 0x0000000400047c02 */ /* 0x00cfe20008000f00 */
[----:B------:R1:W2:Y:S01]  /*6da0*/  LDC.64 R14, c[0x4][R0] ;  /* 0x01000000000e7b82 */ /* 0x0002a20000000a00 */
[----:B------:R-:W-:Y:S01]  /*6db0*/  IMAD.U32 R5, RZ, RZ, UR5 ;  /* 0x00000005ff057e24 */ /* 0x000fe2000f8e00ff */
[----:B------:R-:W-:Y:S01]  /*6dc0*/  ULDC.64 UR4, c[0x4][0x70] ;  /* 0x01001c0000047ab9 */ /* 0x000fe20000000a00 */
[----:B------:R-:W-:Y:S01]  /*6dd0*/  IMAD.U32 R10, RZ, RZ, UR6 ;  /* 0x00000006ff0a7e24 */ /* 0x000fe2000f8e00ff */
[----:B------:R-:W-:Y:S01]  /*6de0*/  MOV R7, UR5 ;  /* 0x0000000500077c02 */ /* 0x000fe20008000f00 */
[----:B------:R-:W-:Y:S01]  /*6df0*/  IMAD.U32 R6, RZ, RZ, UR4 ;  /* 0x00000004ff067e24 */ /* 0x000fe2000f8e00ff */
[----:B------:R-:W-:Y:S01]  /*6e00*/  MOV R8, 0x70 ;  /* 0x0000007000087802 */ /* 0x000fe20000000f00 */
[----:B------:R-:W-:-:S02]  /*6e10*/  IMAD.U32 R11, RZ, RZ, UR7 ;  /* 0x00000007ff0b7e24 */ /* 0x000fc4000f8e00ff */
[----:B------:R-:W-:Y:S02]  /*6e20*/  IMAD.MOV.U32 R12, RZ, RZ, 0x1 ;  /* 0x00000001ff0c7424 */ /* 0x000fe400078e00ff */
[----:B-1----:R-:W-:-:S07]  /*6e30*/  IMAD.MOV.U32 R13, RZ, RZ, RZ ;  /* 0x000000ffff0d7224 */ /* 0x002fce00078e00ff */
[----:B------:R-:W-:-:S07]  /*6e40*/  LEPC R20, `(.L_x_68) ;  /* 0x000000001014794e */ /* 0x000fce0000000000 */
[----:B--2--5:R-:W-:Y:S05]  /*6e50*/  CALL.ABS.NOINC R14 ;  /* 0x000000000e007343 */ /* 0x024fea0003c00000 */
.L_x_68:
[----:B------:R-:W-:Y:S01]  /*6e60*/  MOV R23, UR49 ;  /* 0x0000003100177c02 */ /* 0x000fe20008000f00 */
[----:B------:R-:W-:-:S04]  /*6e70*/  IMAD.U32 R0, RZ, RZ, UR53 ;  /* 0x00000035ff007e24 */ /* 0x000fc8000f8e00ff */
[----:B------:R-:W-:-:S04]  /*6e80*/  IMAD R23, R0, 0x2200, R23 ;  /* 0x0000220000177824 */ /* 0x000fc800078e0217 */
[----:B------:R-:W-:-:S05]  /*6e90*/  VIADD R24, R23, 0xbe00 ;  /* 0x0000be0017187836 */ /* 0x000fca0000000000 */
        /* <DEDUP_REMOVED lines=18> */
.L_x_69:
[C---:B------:R-:W-:Y:S01]  /*6fc0*/  SHF.L.U32 R0, R2.reuse, 0x4, RZ ;  /* 0x0000000402007819 */ /* 0x040fe200000006ff */
[----:B------:R-:W-:Y:S01]  /*6fd0*/  IMAD.SHL.U32 R3, R2, 0x20, RZ ;  /* 0x0000002002037824 */ /* 0x000fe200078e00ff */
[----:B--23--:R-:W-:Y:S01]  /*6fe0*/  SHF.R.U32.HI R5, RZ, 0x1, R2 ;  /* 0x00000001ff057819 */ /* 0x00cfe20000011602 */
[----:B------:R-:W-:Y:S01]  /*6ff0*/  ULDC.64 UR4, c[0x0][0x730] ;  /* 0x0001cc0000047ab9 */ /* 0x000fe20000000a00 */
[----:B------:R-:W-:Y:S02]  /*7000*/  LOP3.LUT R0, R0, 0x600, RZ, 0xc0, !PT ;  /* 0x0000060000007812 */ /* 0x000fe400078ec0ff */
[----:B------:R-:W-:Y:S02]  /*7010*/  LOP3.LUT R4, R3, 0xc0, RZ, 0xc0, !PT ;  /* 0x000000c003047812 */ /* 0x000fe400078ec0ff */
[--C-:B------:R-:W-:Y:S02]  /*7020*/  LOP3.LUT R0, R0, 0x20, R3.reuse, 0xf8, !PT ;  /* 0x0000002000007812 */ /* 0x100fe400078ef803 */
[----:B------:R-:W-:Y:S01]  /*7030*/  ISETP.NE.U32.AND P0, PT, RZ, UR4, PT ;  /* 0x00000004ff007c0c */ /* 0x000fe2000bf05070 */
[----:B------:R-:W-:Y:S01]  /*7040*/  ULDC UR4, c[0x0][0x720] ;  /* 0x0001c80000047ab9 */ /* 0x000fe20000000800 */
[----:B------:R-:W-:-:S02]  /*7050*/  LOP3.LUT R3, R0, 0x100, R3, 0xf8, !PT ;  /* 0x0000010000037812 */ /* 0x000fc400078ef803 */
[----:B------:R-:W-:Y:S02]  /*7060*/  LOP3.LUT R0, R2, 0x7f, RZ, 0xc0, !PT ;  /* 0x0000007f02007812 */ /* 0x000fe400078ec0ff */
[----:B------:R-:W-:Y:S01]  /*7070*/  LOP3.LUT R4, R4, 0x8, R5, 0xf8, !PT ;  /* 0x0000000804047812 */ /* 0x000fe200078ef805 */
[----:B------:R-:W-:Y:S01]  /*7080*/  IMAD.SHL.U32 R5, R2, 0x4, RZ ;  /* 0x0000000402057824 */ /* 0x000fe200078e00ff */
[----:B------:R-:W-:Y:S02]  /*7090*/  ISETP.NE.AND.EX P0, PT, RZ, UR5, PT, P0 ;  /* 0x00000005ff007c0c */ /* 0x000fe4000bf05300 */
[----:B------:R-:W-:Y:S02]  /*70a0*/  IADD3 R0, R0, 0x1f, RZ ;  /* 0x0000001f00007810 */ /* 0x000fe40007ffe0ff */
[----:B------:R-:W-:Y:S02]  /*70b0*/  LOP3.LUT R4, R4, 0x18, R5, 0x78, !PT ;  /* 0x0000001804047812 */ /* 0x000fe400078e7805 */
[----:B-----5:R-:W-:-:S02]  /*70c0*/  FSEL R42, R19, UR4, !P0 ;  /* 0x00000004132a7c08 */ /* 0x020fc4000c000000 */
[----:B------:R-:W-:Y:S02]  /*70d0*/  ISETP.GT.U32.AND P1, PT, R0, 0x3e, PT ;  /* 0x0000003e0000780c */ /* 0x000fe40003f24070 */
[----:B------:R-:W-:Y:S01]  /*70e0*/  LOP3.LUT R25, R3, R4, RZ, 0xfc, !PT ;  /* 0x0000000403197212 */ /* 0x000fe200078efcff */
[-C--:B------:R-:W-:Y:S01]  /*70f0*/  FMUL R0, R56, R42.reuse ;  /* 0x0000002a38007220 */ /* 0x080fe20000400000 */
[-C--:B------:R-:W-:Y:S01]  /*7100*/  FMUL R3, R57, R42.reuse ;  /* 0x0000002a39037220 */ /* 0x080fe20000400000 */
[-C--:B------:R-:W-:Y:S01]  /*7110*/  FMUL R4, R58, R42.reuse ;  /* 0x0000002a3a047220 */ /* 0x080fe20000400000 */
[-C--:B------:R-:W-:Y:S01]  /*7120*/  FMUL R5, R59, R42.reuse ;  /* 0x0000002a3b057220 */ /* 0x080fe20000400000 */
[-C--:B------:R-:W-:Y:S01]  /*7130*/  FMUL R6, R60, R42.reuse ;  /* 0x0000002a3c067220 */ /* 0x080fe20000400000 */
[----:B------:R-:W-:Y:S01]  /*7140*/  FMUL R7, R61, R42 ;  /* 0x0000002a3d077220 */ /* 0x000fe20000400000 */
[----:B------:R-:W-:Y:S01]  /*7150*/  F2FP.F16.F32.PACK_AB R44, R3, R0 ;  /* 0x00000000032c723e */ /* 0x000fe200000000ff */
        /* <DEDUP_REMOVED lines=10> */
[----:B------:R-:W-:Y:S01]  /*7200*/  IMAD.MOV.U32 R3, RZ, RZ, 0x20 ;  /* 0x00000020ff037424 */ /* 0x000fe200078e00ff */
[----:B------:R-:W-:Y:S01]  /*7210*/  LOP3.LUT P0, RZ, R2, 0x4, RZ, 0xc0, !PT ;  /* 0x0000000402ff7812 */ /* 0x000fe2000780c0ff */
[----:B------:R-:W-:Y:S01]  /*7220*/  IMAD R24, R25, 0x2, R24 ;  /* 0x0000000219187824 */ /* 0x000fe200078e0218 */
[----:B------:R-:W-:Y:S01]  /*7230*/  F2FP.F16.F32.PACK_AB R45, R5, R4 ;  /* 0x00000004052d723e */ /* 0x000fe200000000ff */
        /* <DEDUP_REMOVED lines=22> */
[----:B------:R-:W-:Y:S02]  /*73a0*/  SEL R3, R3, 0xffffffe0, !P0 ;  /* 0xffffffe003037807 */ /* 0x000fe40004000000 */
[----:B------:R-:W-:Y:S01]  /*73b0*/  LEA R25, R25, R23, 0x1 ;  /* 0x0000001719197211 */ /* 0x000fe200078e08ff */
[----:B------:R-:W-:Y:S06]  /*73c0*/  @P1 BRA `(.L_x_70) ;  /* 0x0000000000041947 */ /* 0x000fec0003800000 */
[----:B------:R-:W-:-:S04]  /*73d0*/  DEPBAR.LE SB0, 0x1 ;  /* 0x000080400000791a */ /* 0x000fc80000000000 */
.L_x_70:
[----:B------:R-:W-:Y:S05]  /*73e0*/  WARPSYNC.ALL ;  /* 0x0000000000007948 */ /* 0x000fea0003800000 */
[----:B------:R-:W-:Y:S01]  /*73f0*/  BAR.SYNC.DEFER_BLOCKING 0x1, 0x80 ;  /* 0x0042000000007b1d */ /* 0x000fe20000010000 */
[----:B------:R-:W-:Y:S01]  /*7400*/  IMAD.IADD R0, R24, 0x1, R3 ;  /* 0x0000000118007824 */ /* 0x000fe200078e0203 */
[----:B------:R-:W-:Y:S02]  /*7410*/  F2FP.F16.F32.PACK_AB R8, R26, R27 ;  /* 0x0000001b1a08723e */ /* 0x000fe400000000ff */
[----:B------:R-:W-:Y:S02]  /*7420*/  F2FP.F16.F32.PACK_AB R9, R28, R29 ;  /* 0x0000001d1c09723e */ /* 0x000fe400000000ff */
[----:B------:R-:W-:Y:S01]  /*7430*/  BSSY B0, `(.L_x_71) ;  /* 0x000001d000007945 */ /* 0x000fe20003800000 */
[----:B------:R-:W-:-:S02]  /*7440*/  F2FP.F16.F32.PACK_AB R10, R30, R31 ;  /* 0x0000001f1e0a723e */ /* 0x000fc400000000ff */
[----:B------:R-:W-:Y:S02]  /*7450*/  F2FP.F16.F32.PACK_AB R11, R32, R33 ;  /* 0x00000021200b723e */ /* 0x000fe400000000ff */
[----:B------:R-:W-:Y:S02]  /*7460*/  F2FP.F16.F32.PACK_AB R12, R34, R35 ;  /* 0x00000023220c723e */ /* 0x000fe400000000ff */
[----:B------:R-:W-:Y:S02]  /*7470*/  F2FP.F16.F32.PACK_AB R13, R36, R37 ;  /* 0x00000025240d723e */ /* 0x000fe400000000ff */
[----:B------:R-:W-:Y:S02]  /*7480*/  F2FP.F16.F32.PACK_AB R14, R38, R39 ;  /* 0x00000027260e723e */ /* 0x000fe400000000ff */
[----:B------:R-:W-:Y:S02]  /*7490*/  F2FP.F16.F32.PACK_AB R15, R40, R41 ;  /* 0x00000029280f723e */ /* 0x000fe400000000ff */
[----:B------:R-:W-:Y:S01]  /*74a0*/  IADD3 R3, R3, 0x1000, R24 ;  /* 0x0000100003037810 */ /* 0x000fe20007ffe018 */
[----:B------:R1:W-:Y:S04]  /*74b0*/  STSM.16.M88.4 [R25+0xbe00], R44 ;  /* 0x00be002c19007844 */ /* 0x0003e80000000200 */
[----:B------:R1:W-:Y:S01]  /*74c0*/  STSM.16.M88.4 [R0], R4 ;  /* 0x0000000400007844 */ /* 0x0003e20000000200 */
[----:B------:R-:W-:Y:S01]  /*74d0*/  @!PT LDS RZ, [RZ] ;  /* 0x00000000fffff984 */ /* 0x000fe20000000800 */
[----:B------:R-:W-:Y:S01]  /*74e0*/  @!PT LDS RZ, [RZ] ;  /* 0x00000000fffff984 */ /* 0x000fe20000000800 */
[----:B------:R-:W-:Y:S01]  /*74f0*/  @!PT LDS RZ, [RZ] ;  /* 0x00000000fffff984 */ /* 0x000fe20000000800 */
[----:B------:R-:W-:Y:S01]  /*7500*/  @!PT LDS RZ, [RZ] ;  /* 0x00000000fffff984 */ /* 0x000fe20000000800 */
[----:B------:R2:W-:Y:S06]  /*7510*/  MEMBAR.ALL.CTA ;  /* 0x0000000000007992 */ /* 0x0005ec0000008000 */
[----:B--2---:R-:W2:Y:S02]  /*7520*/  FENCE.VIEW.ASYNC.S ;  /* 0x00000000000073c6 */ /* 0x004ea40000000000 */
[----:B--2---:R-:W-:Y:S06]  /*7530*/  BAR.SYNC.DEFER_BLOCKING 0x1, 0x80 ;  /* 0x0042000000007b1d */ /* 0x004fec0000010000 */
[----:B------:R-:W-:Y:S05]  /*7540*/  @P1 BRA `(.L_x_72) ;  /* 0x00000000002c1947 */ /* 0x000fea0003800000 */
[----:B------:R-:W-:Y:S01]  /*7550*/  R2UR UR40, R23 ;  /* 0x00000000172872ca */ /* 0x000fe200000e0000 */
[----:B------:R-:W-:Y:S02]  /*7560*/  UIADD3 UR43, -UR39, URZ, URZ ;  /* 0x0000003f272b7290 */ /* 0x000fe4000fffe13f */
[----:B------:R-:W-:Y:S01]  /*7570*/  UIADD3 UR6, UP0, UR54, 0x670, URZ ;  /* 0x0000067036067890 */ /* 0x000fe2000ff1e03f */
[----:B------:R-:W-:Y:S01]  /*7580*/  ULDC UR4, c[0x0][0xa10] ;  /* 0x0002840000047ab9 */ /* 0x000fe20000000800 */
[----:B------:R-:W-:Y:S01]  /*7590*/  UMOV UR41, URZ ;  /* 0x0000003f00297c82 */ /* 0x000fe20008000000 */
[----:B------:R-:W-:Y:S02]  /*75a0*/  UIMAD UR43, UR4, UR43, UR45 ;  /* 0x0000002b042b72a4 */ /* 0x000fe4000f8e022d */
[----:B------:R-:W-:-:S05]  /*75b0*/  UIADD3.X UR7, URZ, UR55, URZ, UP0, !UPT ;  /* 0x000000373f077290 */ /* 0x000fca00087fe43f */
[----:B------:R-:W-:-:S09]  /*75c0*/  UIADD3 UR40, UR40, 0xbe00, URZ ;  /* 0x0000be0028287890 */ /* 0x000fd2000fffe03f */
[----:B------:R2:W-:Y:S01]  /*75d0*/  UTMASTG.4D [UR40], [UR6] ;  /* 0x00000028060073b5 */ /* 0x0005e20008018000 */
[----:B------:R0:W-:Y:S01]  /*75e0*/  UTMACMDFLUSH ;  /* 0x00000000000079b7 */ /* 0x0001e20000000000 */
[----:B--2---:R-:W-:-:S04]  /*75f0*/  DEPBAR.LE SB0, 0x1 ;  /* 0x000080400000791a */ /* 0x004fc80000000000 */
.L_x_72:
[----:B------:R-:W-:Y:S05]  /*7600*/  BSYNC B0 ;  /* 0x0000000000007941 */ /* 0x000fea0003800000 */
.L_x_71:
[----:B------:R-:W-:Y:S06]  /*7610*/  BAR.SYNC.DEFER_BLOCKING 0x1, 0x80 ;  /* 0x0042000000007b1d */ /* 0x000fec0000010000 */
[----:B------:R-:W-:Y:S01]  /*7620*/  BSSY B0, `(.L_x_73) ;  /* 0x0000015000007945 */ /* 0x000fe20003800000 */
[----:B------:R2:W-:Y:S04]  /*7630*/  STSM.16.M88.4 [R24+0x1000], R8 ;  /* 0x0010000818007844 */ /* 0x0005e80000000200 */
[----:B------:R2:W-:Y:S01]  /*7640*/  STSM.16.M88.4 [R3], R12 ;  /* 0x0000000c03007844 */ /* 0x0005e20000000200 */
[----:B------:R-:W-:Y:S01]  /*7650*/  @!PT LDS RZ, [RZ] ;  /* 0x00000000fffff984 */ /* 0x000fe20000000800 */
[----:B------:R-:W-:Y:S01]  /*7660*/  @!PT LDS RZ, [RZ] ;  /* 0x00000000fffff984 */ /* 0x000fe20000000800 */
[----:B------:R-:W-:Y:S01]  /*7670*/  @!PT LDS RZ, [RZ] ;  /* 0x00000000fffff984 */ /* 0x000fe20000000800 */
[----:B------:R-:W-:Y:S01]  /*7680*/  @!PT LDS RZ, [RZ] ;  /* 0x00000000fffff984 */ /* 0x000fe20000000800 */
[----:B------:R3:W-:Y:S06]  /*7690*/  MEMBAR.ALL.CTA ;  /* 0x0000000000007992 */ /* 0x0007ec0000008000 */
[----:B---3--:R-:W3:Y:S02]  /*76a0*/  FENCE.VIEW.ASYNC.S ;  /* 0x00000000000073c6 */ /* 0x008ee40000000000 */
[----:B---3--:R-:W-:Y:S06]  /*76b0*/  BAR.SYNC.DEFER_BLOCKING 0x1, 0x80 ;  /* 0x0042000000007b1d */ /* 0x008fec0000010000 */
[----:B------:R-:W-:Y:S05]  /*76c0*/  @P1 BRA `(.L_x_74) ;  /* 0x0000000000281947 */ /* 0x000fea0003800000 */
[----:B------:R-:W-:Y:S01]  /*76d0*/  R2UR UR40, R23 ;  /* 0x00000000172872ca */ /* 0x000fe200000e0000 */
[----:B------:R-:W-:Y:S02]  /*76e0*/  UIADD3 UR43, -UR39, URZ, URZ ;  /* 0x0000003f272b7290 */ /* 0x000fe4000fffe13f */
[----:B------:R-:W-:Y:S01]  /*76f0*/  UIADD3 UR6, UP0, UR54, 0x670, URZ ;  /* 0x0000067036067890 */ /* 0x000fe2000ff1e03f */
[----:B------:R-:W-:Y:S01]  /*7700*/  ULDC UR4, c[0x0][0xa10] ;  /* 0x0002840000047ab9 */ /* 0x000fe20000000800 */
[----:B------:R-:W-:Y:S01]  /*7710*/  UMOV UR41, 0x20 ;  /* 0x0000002000297882 */ /* 0x000fe20000000000 */
[----:B------:R-:W-:Y:S02]  /*7720*/  UIMAD UR43, UR4, UR43, UR45 ;  /* 0x0000002b042b72a4 */ /* 0x000fe4000f8e022d */
[----:B------:R-:W-:-:S05]  /*7730*/  UIADD3.X UR7, URZ, UR55, URZ, UP0, !UPT ;  /* 0x000000373f077290 */ /* 0x000fca00087fe43f */
[----:B------:R-:W-:-:S09]  /*7740*/  UIADD3 UR40, UR40, 0xce00, URZ ;  /* 0x0000ce0028287890 */ /* 0x000fd2000fffe03f */
[----:B------:R3:W-:Y:S02]  /*7750*/  UTMASTG.4D [UR40], [UR6] ;  /* 0x00000028060073b5 */ /* 0x0007e40008018000 */
[----:B---3--:R0:W-:Y:S02]  /*7760*/  UTMACMDFLUSH ;  /* 0x00000000000079b7 */ /* 0x0081e40000000000 */
.L_x_74:
[----:B------:R-:W-:Y:S05]  /*7770*/  BSYNC B0 ;  /* 0x0000000000007941 */ /* 0x000fea0003800000 */
.L_x_73:
[----:B------:R-:W-:Y:S01]  /*7780*/  ULEA UR4, UR53, 0xfffffff8, 0x3 ;  /* 0xfffffff835047891 */ /* 0x000fe2000f8e183f */
[----:B------:R-:W-:-:S04]  /*7790*/  DEPBAR.LE SB0, 0x0 ;  /* 0x000080000000791a */ /* 0x000fc80000000000 */
[----:B------:R-:W-:Y:S01]  /*77a0*/  ULOP3.LUT UR4, UR4, 0x8, URZ, 0xc0, !UPT ;  /* 0x0000000804047892 */ /* 0x000fe2000f8ec03f */
[----:B------:R-:W-:-:S03]  /*77b0*/  LOP3.LUT R22, R22, 0x1, RZ, 0x3c, !PT ;  /* 0x0000000116167812 */ /* 0x000fc600078e3cff */
[----:B------:R-:W-:-:S06]  /*77c0*/  ULOP3.LUT UR4, UR4, 0x18, URZ, 0x3c, !UPT ;  /* 0x0000001804047892 */ /* 0x000fcc000f8e3c3f */
[----:B-1----:R-:W-:Y:S01]  /*77d0*/  IMAD.U32 R0, RZ, RZ, UR4 ;  /* 0x00000004ff007e24 */ /* 0x002fe2000f8e00ff */
[----:B------:R-:W-:Y:S02]  /*77e0*/  ULDC UR4, c[0x0][0xc] ;  /* 0x0000030000047ab9 */ /* 0x000fe40000000800 */
[----:B------:R-:W-:Y:S01]  /*77f0*/  IADD3 R17, R17, UR4, RZ ;  /* 0x0000000411117c10 */ /* 0x000fe2000fffe0ff */
[----:B------:R-:W-:Y:S01]  /*7800*/  ULDC UR4, c[0x0][0xa00] ;  /* 0x0002800000047ab9 */ /* 0x000fe20000000800 */
[----:B------:R1:W-:Y:S02]  /*7810*/  SYNCS.ARRIVE.TRANS64.A1T0 RZ, [R0+UR49+0x12490], RZ ;  /* 0x012490ff00ff79a7 */ /* 0x0003e40008100031 */
[----:B------:R-:W-:-:S13]  /*7820*/  ISETP.GE.AND P0, PT, R17, UR4, PT ;  /* 0x0000000411007c0c */ /* 0x000fda000bf06270 */
[----:B-1----:R-:W-:Y:S05]  /*7830*/  @!P0 BRA `(.L_x_75) ;  /* 0xffffff9400408947 */ /* 0x002fea000383ffff */
[----:B------:R-:W-:Y:S05]  /*7840*/  EXIT ;  /* 0x000000000000794d */ /* 0x000fea0003800000 */
.L_x_6:
[----:B------:R-:W-:-:S08]  /*7850*/  NOP ;  /* 0x0000000000007918 */ /* 0x000fd00000000000 */
[----:B------:R-:W2:-:S00]  /*7860*/  USETMAXREG.DEALLOC.CTAPOOL 0x18 ;  /* 0x00000018000079c8 */ /* 0x000e8000080e0500 */
[----:B------:R-:W-:-:S13]  /*7870*/  PLOP3.LUT P3, PT, PT, PT, UP0, 0x80, 0x0 ;  /* 0x000000000000781c */ /* 0x000fda0003f6f008 */
[----:B--2---:R-:W-:Y:S05]  /*7880*/  @!P3 BRA `(.L_x_76) ;  /* 0x00000008003cb947 */ /* 0x004fea0003800000 */
[----:B------:R-:W-:-:S13]  /*7890*/  PLOP3.LUT P2, PT, PT, PT, UP1, 0x80, 0x0 ;  /* 0x000000000000781c */ /* 0x000fda0003f4f018 */
[----:B-1----:R-:W-:Y:S05]  /*78a0*/  @P2 EXIT ;  /* 0x000000000000294d */ /* 0x002fea0003800000 */
[----:B------:R-:W-:Y:S02]  /*78b0*/  ULDC UR4, c[0x0][0xa00] ;  /* 0x0002800000047ab9 */ /* 0x000fe40000000800 */
[----:B------:R-:W-:-:S13]  /*78c0*/  ISETP.GE.AND P2, PT, R17, UR4, PT ;  /* 0x0000000411007c0c */ /* 0x000fda000bf46270 */
[----:B------:R-:W-:Y:S05]  /*78d0*/  @P2 EXIT ;  /* 0x000000000000294d */ /* 0x000fea0003800000 */
[----:B------:R-:W-:Y:S01]  /*78e0*/  LOP3.LUT P2, RZ, R2, 0x1f, RZ, 0xc0, !PT ;  /* 0x0000001f02ff7812 */ /* 0x000fe2000784c0ff */
[----:B------:R-:W-:Y:S01]  /*78f0*/  BSSY B0, `(.L_x_77) ;  /* 0x0000087000007945 */ /* 0x000fe20003800000 */
[----:B------:R-:W-:Y:S01]  /*7900*/  IMAD.MOV.U32 R4, RZ, RZ, 0x1 ;  /* 0x00000001ff047424 */ /* 0x000fe200078e00ff */
[----:B------:R-:W-:Y:S01]  /*7910*/  MOV R5, 0x1 ;  /* 0x0000000100057802 */ /* 0x000fe20000000f00 */
[----:B------:R-:W-:Y:S01]  /*7920*/  IMAD.MOV.U32 R0, RZ, RZ, RZ ;  /* 0x000000ffff007224 */ /* 0x000fe200078e00ff */
[----:B------:R-:W-:Y:S01]  /*7930*/  PLOP3.LUT P0, PT, P2, P0, PT, 0x2a, 0x0 ;  /* 0x000000000000781c */ /* 0x000fe20001700572 */
[----:B------:R-:W-:Y:S01]  /*7940*/  ULOP3.LUT UR6, UR51, 0x2, URZ, 0xfc, !UPT ;  /* 0x0000000233067892 */ /* 0x000fe2000f8efc3f */
[----:B------:R-:W-:Y:S01]  /*7950*/  ULDC UR7, c[0x0][0xc] ;  /* 0x0000030000077ab9 */ /* 0x000fe20000000800 */
[----:B------:R-:W-:Y:S01]  /*7960*/  ULDC.64 UR14, c[0x0][0x198] ;  /* 0x00006600000e7ab9 */ /* 0x000fe20000000a00 */
[----:B------:R-:W-:-:S09]  /*7970*/  ULDC UR18, c[0x0][0xa00] ;  /* 0x0002800000127ab9 */ /* 0x000fd20000000800 */
.L_x_92:
[----:B------:R-:W1:Y:S01]  /*7980*/  LDC R6, c[0x0][0xa04] ;  /* 0x00028100ff067b82 */ /* 0x000e620000000800 */
[----:B------:R-:W-:Y:S01]  /*7990*/  IMAD.MOV.U32 R7, RZ, RZ, R17 ;  /* 0x000000ffff077224 */ /* 0x000fe200078e0011 */
[----:B------:R-:W-:-:S06]  /*79a0*/  UMOV UR4, 0xffffffff ;  /* 0xffffffff00047882 */ /* 0x000fcc0000000000 */
[----:B------:R-:W2:Y:S08]  /*79b0*/  LDC R10, c[0x0][0xa10] ;  /* 0x00028400ff0a7b82 */ /* 0x000eb00000000800 */
[----:B------:R-:W3:Y:S01]  /*79c0*/  LDC R13, c[0x0][0xa1c] ;  /* 0x00028700ff0d7b82 */ /* 0x000ee20000000800 */
[----:B-1----:R-:W-:Y:S02]  /*79d0*/  ISETP.NE.AND P2, PT, R6, 0x1, PT ;  /* 0x000000010600780c */ /* 0x002fe40003f45270 */
[----:B--2---:R-:W-:-:S11]  /*79e0*/  ISETP.NE.AND P3, PT, R10, 0x1, PT ;  /* 0x000000010a00780c */ /* 0x004fd60003f65270 */
[----:B------:R-:W1:Y:S01]  /*79f0*/  @P2 LDC.64 R8, c[0x0][0xa08] ;  /* 0x00028200ff082b82 */ /* 0x000e620000000a00 */
[----:B---3--:R-:W-:-:S07]  /*7a00*/  ISETP.NE.AND P4, PT, R13, 0x1, PT ;  /* 0x000000010d00780c */ /* 0x008fce0003f85270 */
[----:B------:R-:W2:Y:S08]  /*7a10*/  @P3 LDC R12, c[0x0][0xa14] ;  /* 0x00028500ff0c3b82 */ /* 0x000eb00000000800 */
[----:B------:R-:W3:Y:S08]  /*7a20*/  @P3 LDC R11, c[0x0][0xa18] ;  /* 0x00028600ff0b3b82 */ /* 0x000ef00000000800 */
[----:B------:R-:W4:Y:S01]  /*7a30*/  @P4 LDC.64 R2, c[0x0][0xa20] ;  /* 0x00028800ff024b82 */ /* 0x000f220000000a00 */
[----:B-1----:R-:W-:-:S05]  /*7a40*/  @P2 IMAD.HI.U32 R8, R17, R8, RZ ;  /* 0x0000000811082227 */ /* 0x002fca00078e00ff */
[----:B------:R-:W-:-:S05]  /*7a50*/  @P2 SHF.R.U32.HI R7, RZ, R9, R8 ;  /* 0x00000009ff072219 */ /* 0x000fca0000011608 */
[----:B--2---:R-:W-:-:S04]  /*7a60*/  @P3 IMAD.HI.U32 R8, R7, R12, RZ ;  /* 0x0000000c07083227 */ /* 0x004fc800078e00ff */
[----:B------:R-:W-:Y:S01]  /*7a70*/  IMAD.MOV.U32 R9, RZ, RZ, R7 ;  /* 0x000000ffff097224 */ /* 0x000fe200078e0007 */
[----:B---3--:R-:W-:-:S05]  /*7a80*/  @P3 SHF.R.U32.HI R9, RZ, R11, R8 ;  /* 0x0000000bff093219 */ /* 0x008fca0000011608 */
[----:B----4-:R-:W-:Y:S01]  /*7a90*/  @P4 IMAD.HI.U32 R8, R9, R2, RZ ;  /* 0x0000000209084227 */ /* 0x010fe200078e00ff */
[----:B------:R-:W-:-:S04]  /*7aa0*/  MOV R2, R9 ;  /* 0x0000000900027202 */ /* 0x000fc80000000f00 */
[----:B------:R-:W-:Y:S01]  /*7ab0*/  @P4 SHF.R.U32.HI R2, RZ, R3, R8 ;  /* 0x00000003ff024219 */ /* 0x000fe20000011608 */
[----:B------:R-:W-:-:S04]  /*7ac0*/  IMAD.MOV R3, RZ, RZ, -R9 ;  /* 0x000000ffff037224 */ /* 0x000fc800078e0a09 */
[----:B------:R-:W-:Y:S02]  /*7ad0*/  IMAD.MOV R2, RZ, RZ, -R2 ;  /* 0x000000ffff027224 */ /* 0x000fe400078e0a02 */
[----:B------:R-:W-:Y:S02]  /*7ae0*/  IMAD R10, R10, R3, R7 ;  /* 0x000000030a0a7224 */ /* 0x000fe400078e0207 */
[----:B------:R-:W-:Y:S01]  /*7af0*/  IMAD R2, R13, R2, R9 ;  /* 0x000000020d027224 */ /* 0x000fe200078e0209 */
[----:B------:R-:W-:Y:S06]  /*7b00*/  BRA.DIV UR4, `(.L_x_78) ;  /* 0x0000001a04147947 */ /* 0x000fec000b800000 */
[----:B------:R-:W-:-:S13]  /*7b10*/  ELECT P6, URZ, PT ;  /* 0x00000000003f782f */ /* 0x000fda00038c0000 */
.L_x_130:
[----:B------:R-:W-:Y:S01]  /*7b20*/  IADD3 R3, -R7, RZ, RZ ;  /* 0x000000ff07037210 */ /* 0x000fe20007ffe1ff */
[----:B------:R-:W-:Y:S04]  /*7b30*/  BSSY B1, `(.L_x_79) ;  /* 0x000002a000017945 */ /* 0x000fe80003800000 */
[----:B------:R-:W-:Y:S02]  /*7b40*/  IMAD R3, R6, R3, R17 ;  /* 0x0000000306037224 */ /* 0x000fe400078e0211 */
[----:B------:R-:W-:Y:S02]  /*7b50*/  IMAD.MOV.U32 R6, RZ, RZ, RZ ;  /* 0x000000ffff067224 */ /* 0x000fe400078e00ff */
[----:B------:R-:W-:Y:S01]  /*7b60*/  IMAD.SHL.U32 R3, R3, 0x80, RZ ;  /* 0x0000008003037824 */ /* 0x000fe200078e00ff */
[----:B------:R-:W-:Y:S06]  /*7b70*/  @!P6 BRA `(.L_x_80) ;  /* 0x000000000094e947 */ /* 0x000fec0003800000 */
[----:B------:R-:W1:Y:S01]  /*7b80*/  S2R R7, SR_CgaCtaId ;  /* 0x0000000000077919 */ /* 0x000e620000008800 */
[----:B------:R-:W-:-:S04]  /*7b90*/  MOV R6, 0x400 ;  /* 0x0000040000067802 */ /* 0x000fc80000000f00 */
[----:B-1----:R-:W-:Y:S02]  /*7ba0*/  LEA R9, R7, R6, 0x18 ;  /* 0x0000000607097211 */ /* 0x002fe400078ec0ff */
[----:B------:R-:W-:Y:S02]  /*7bb0*/  SHF.L.U32 R6, R5, 0x1f, RZ ;  /* 0x0000001f05067819 */ /* 0x000fe400000006ff */
[----:B------:R-:W-:-:S04]  /*7bc0*/  LEA R7, R0, R9, 0x3 ;  /* 0x0000000900077211 */ /* 0x000fc800078e18ff */
[----:B------:R-:W1:Y:S02]  /*7bd0*/  SYNCS.PHASECHK.TRANS64.TRYWAIT P2, [R7+URZ+0x12460], R6 ;  /* 0x01246006070075a7 */ /* 0x000e64000804017f */
[----:B-1----:R-:W-:Y:S05]  /*7be0*/  @!P2 BRA `(.L_x_81) ;  /* 0x0000001400fca947 */ /* 0x002fea0003800000 */
.L_x_131:
[----:B------:R-:W-:Y:S01]  /*7bf0*/  UPRMT UR4, UR6, 0x9910, URZ ;  /* 0x0000991006047896 */ /* 0x000fe2000800003f */
[----:B-1----:R-:W-:-:S03]  /*7c00*/  @P1 IMAD.MOV.U32 R6, RZ, RZ, 0x2000 ;  /* 0x00002000ff061424 */ /* 0x002fc600078e00ff */
[----:B------:R-:W-:Y:S01]  /*7c10*/  UISETP.NE.AND UP0, UPT, UR4, 0x2, UPT ;  /* 0x000000020400788c */ /* 0x000fe2000bf05270 */
[----:B------:R1:W-:Y:S05]  /*7c20*/  @P1 SYNCS.ARRIVE.TRANS64 RZ, [R7+URZ+0x12450], R6 ;  /* 0x0124500607ff19a7 */ /* 0x0003ea000800003f */
[----:B------:R-:W-:-:S13]  /*7c30*/  PLOP3.LUT P2, PT, PT, PT, UP0, 0x80, 0x0 ;  /* 0x000000000000781c */ /* 0x000fda0003f4f008 */
[----:B-1----:R-:W-:Y:S05]  /*7c40*/  @P2 BRA `(.L_x_82) ;  /* 0x0000000000042947 */ /* 0x002fea0003800000 */
[----:B------:R-:W-:Y:S01]  /*7c50*/  BPT.TRAP 0x1 ;  /* 0x000000040000795c */ /* 0x000fe20000300000 */
.L_x_82:
[----:B------:R-:W-:Y:S05]  /*7c60*/  @P0 BRA `(.L_x_83) ;  /* 0x0000000000040947 */ /* 0x000fea0003800000 */
[----:B------:R-:W-:Y:S01]  /*7c70*/  BPT.TRAP 0x1 ;  /* 0x000000040000795c */ /* 0x000fe20000300000 */
.L_x_83:
[----:B------:R-:W-:Y:S01]  /*7c80*/  R2UR UR4, R9 ;  /* 0x00000000090472ca */ /* 0x000fe200000e0000 */
[----:B------:R-:W-:Y:S01]  /*7c90*/  UIADD3 UR16, UP0, UR14, 0xf0, URZ ;  /* 0x000000f00e107890 */ /* 0x000fe2000ff1e03f */
[----:B------:R-:W-:Y:S01]  /*7ca0*/  R2UR UR9, R7 ;  /* 0x00000000070972ca */ /* 0x000fe200000e0000 */
[----:B------:R-:W-:Y:S01]  /*7cb0*/  UMOV UR5, 0x10000000 ;  /* 0x1000000000057882 */ /* 0x000fe20000000000 */
[----:B------:R-:W-:Y:S01]  /*7cc0*/  R2UR UR8, R0 ;  /* 0x00000000000872ca */ /* 0x000fe200000e0000 */
[----:B------:R-:W-:Y:S01]  /*7cd0*/  UIADD3.X UR17, URZ, UR15, URZ, UP0, !UPT ;  /* 0x0000000f3f117290 */ /* 0x000fe200087fe43f */
[----:B------:R-:W-:Y:S01]  /*7ce0*/  R2UR UR11, R3 ;  /* 0x00000000030b72ca */ /* 0x000fe200000e0000 */
[----:B------:R-:W-:Y:S01]  /*7cf0*/  UMOV UR10, URZ ;  /* 0x0000003f000a7c82 */ /* 0x000fe20008000000 */
[----:B------:R-:W-:Y:S01]  /*7d00*/  R2UR UR12, R10 ;  /* 0x000000000a0c72ca */ /* 0x000fe200000e0000 */
[----:B------:R-:W-:Y:S01]  /*7d10*/  VIADD R0, R0, 0x1 ;  /* 0x0000000100007836 */ /* 0x000fe20000000000 */
[----:B------:R-:W-:-:S04]  /*7d20*/  R2UR UR13, R2 ;  /* 0x00000000020d72ca */ /* 0x000fc800000e0000 */
[C---:B------:R-:W-:Y:S01]  /*7d30*/  ISETP.NE.AND P2, PT, R0.reuse, 0x2, PT ;  /* 0x000000020000780c */ /* 0x040fe20003f45270 */
[----:B------:R-:W-:Y:S02]  /*7d40*/  UIADD3 UR9, UR9, 0x12450, URZ ;  /* 0x0001245009097890 */ /* 0x000fe4000fffe03f */
[----:B------:R-:W-:Y:S01]  /*7d50*/  ULEA UR8, UR8, UR4, 0xd ;  /* 0x0000000408087291 */ /* 0x000fe2000f8e683f */
[----:B------:R-:W-:Y:S02]  /*7d60*/  SEL R6, RZ, 0x1, P2 ;  /* 0x00000001ff067807 */ /* 0x000fe40001000000 */
[----:B------:R-:W-:Y:S01]  /*7d70*/  UMOV UR4, 0x0 ;  /* 0x0000000000047882 */ /* 0x000fe20000000000 */
[----:B------:R-:W-:Y:S02]  /*7d80*/  SEL R0, R0, RZ, P2 ;  /* 0x000000ff00007207 */ /* 0x000fe40001000000 */
[----:B------:R-:W-:Y:S02]  /*7d90*/  LOP3.LUT R5, R5, R6, RZ, 0x3c, !PT ;  /* 0x0000000605057212 */ /* 0x000fe400078e3cff */
[----:B------:R-:W-:Y:S01]  /*7da0*/  MOV R6, 0x40 ;  /* 0x0000004000067802 */ /* 0x000fe20000000f00 */
[----:B------:R1:W-:Y:S02]  /*7db0*/  UTMALDG.4D [UR8], [UR16], desc[UR4] ;  /* 0x00000408100075b4 */ /* 0x0003e40008019000 */
[----:B-1----:R-:W-:-:S04]  /*7dc0*/  NOP ;  /* 0x0000000000007918 */ /* 0x002fc80000000000 */
.L_x_80:
[----:B------:R-:W-:Y:S05]  /*7dd0*/  BSYNC B1 ;  /* 0x0000000000017941 */ /* 0x000fea0003800000 */
.L_x_79:
[----:B------:R-:W-:Y:S01]  /*7de0*/  LOP3.LUT P2, RZ, R4, 0xff, RZ, 0xc0, !PT ;  /* 0x000000ff04ff7812 */ /* 0x000fe2000784c0ff */
[----:B------:R-:W-:-:S12]  /*7df0*/  BSSY B1, `(.L_x_84) ;  /* 0x0000009000017945 */ /* 0x000fd80003800000 */
[----:B------:R-:W-:Y:S05]  /*7e00*/  @!P2 BRA `(.L_x_85) ;  /* 0x00000000001ca947 */ /* 0x000fea0003800000 */
[----:B------:R-:W1:Y:S01]  /*7e10*/  S2R R7, SR_CgaCtaId ;  /* 0x0000000000077919 */ /* 0x000e620000008800 */
[----:B------:R-:W-:-:S04]  /*7e20*/  MOV R4, 0x400 ;  /* 0x0000040000047802 */ /* 0x000fc80000000f00 */
[----:B-1----:R-:W-:Y:S02]  /*7e30*/  LEA R7, R7, R4, 0x18 ;  /* 0x0000000407077211 */ /* 0x002fe400078ec0ff */
[----:B------:R-:W-:Y:S02]  /*7e40*/  SHF.L.U32 R4, RZ, 0x1f, RZ ;  /* 0x0000001fff047819 */ /* 0x000fe400000006ff */
[----:B------:R1:W-:Y:S02]  /*7e50*/  SYNCS.ARRIVE.TRANS64.A1T0 RZ, [R7+URZ+0x124b0], RZ ;  /* 0x0124b0ff07ff79a7 */ /* 0x0003e4000810003f */
[----:B------:R-:W2:Y:S02]  /*7e60*/  SYNCS.PHASECHK.TRANS64.TRYWAIT P2, [R7+URZ+0x124b0], R4 ;  /* 0x0124b004070075a7 */ /* 0x000ea4000804017f */
[----:B-12---:R-:W-:Y:S05]  /*7e70*/  @!P2 BRA `(.L_x_86) ;  /* 0x00000014006ca947 */ /* 0x006fea0003800000 */
.L_x_85:
[----:B------:R-:W-:Y:S05]  /*7e80*/  BSYNC B1 ;  /* 0x0000000000017941 */ /* 0x000fea0003800000 */
.L_x_84:
[----:B------:R-:W-:Y:S04]  /*7e90*/  BSSY B1, `(.L_x_87) ;  /* 0x0000028000017945 */ /* 0x000fe80003800000 */
[----:B------:R-:W-:Y:S05]  /*7ea0*/  @!P6 BRA `(.L_x_88) ;  /* 0x000000000098e947 */ /* 0x000fea0003800000 */
[----:B-1----:R-:W1:Y:S01]  /*7eb0*/  S2R R7, SR_CgaCtaId ;  /* 0x0000000000077919 */ /* 0x002e620000008800 */
[----:B------:R-:W-:Y:S02]  /*7ec0*/  MOV R4, 0x400 ;  /* 0x0000040000047802 */ /* 0x000fe40000000f00 */
[----:B------:R-:W-:Y:S02]  /*7ed0*/  SHF.L.U32 R9, R5, 0x1f, RZ ;  /* 0x0000001f05097819 */ /* 0x000fe400000006ff */
[----:B-1----:R-:W-:-:S05]  /*7ee0*/  LEA R7, R7, R4, 0x18 ;  /* 0x0000000407077211 */ /* 0x002fca00078ec0ff */
[----:B------:R-:W-:-:S04]  /*7ef0*/  IMAD R4, R0, 0x8, R7 ;  /* 0x0000000800047824 */ /* 0x000fc800078e0207 */
[----:B------:R-:W1:Y:S02]  /*7f00*/  SYNCS.PHASECHK.TRANS64.TRYWAIT P2, [R4+URZ+0x12460], R9 ;  /* 0x01246009040075a7 */ /* 0x000e64000804017f */
[----:B-1----:R-:W-:Y:S05]  /*7f10*/  @!P2 BRA `(.L_x_89) ;  /* 0x000000140058a947 */ /* 0x002fea0003800000 */
.L_x_132:
[----:B------:R-:W-:Y:S01]  /*7f20*/  UPRMT UR4, UR6, 0x9910, URZ ;  /* 0x0000991006047896 */ /* 0x000fe2000800003f */
[----:B-1----:R-:W-:-:S03]  /*7f30*/  @P1 IMAD.MOV.U32 R9, RZ, RZ, 0x2000 ;  /* 0x00002000ff091424 */ /* 0x002fc600078e00ff */
[----:B------:R-:W-:Y:S01]  /*7f40*/  UISETP.NE.AND UP0, UPT, UR4, 0x2, UPT ;  /* 0x000000020400788c */ /* 0x000fe2000bf05270 */
[----:B------:R1:W-:Y:S05]  /*7f50*/  @P1 SYNCS.ARRIVE.TRANS64 RZ, [R4+URZ+0x12450], R9 ;  /* 0x0124500904ff19a7 */ /* 0x0003ea000800003f */
[----:B------:R-:W-:-:S13]  /*7f60*/  PLOP3.LUT P2, PT, PT, PT, UP0, 0x80, 0x0 ;  /* 0x000000000000781c */ /* 0x000fda0003f4f008 */
[----:B-1----:R-:W-:Y:S05]  /*7f70*/  @P2 BRA `(.L_x_90) ;  /* 0x0000000000042947 */ /* 0x002fea0003800000 */
[----:B------:R-:W-:Y:S01]  /*7f80*/  BPT.TRAP 0x1 ;  /* 0x000000040000795c */ /* 0x000fe20000300000 */
.L_x_90:
[----:B------:R-:W-:Y:S05]  /*7f90*/  @P0 BRA `(.L_x_91) ;  /* 0x0000000000040947 */ /* 0x000fea0003800000 */
[----:B------:R-:W-:Y:S01]  /*7fa0*/  BPT.TRAP 0x1 ;  /* 0x000000040000795c */ /* 0x000fe20000300000 */
.L_x_91:
[----:B------:R-:W-:Y:S01]  /*7fb0*/  R2UR UR4, R7 ;  /* 0x00000000070472ca */ /* 0x000fe200000e0000 */
[----:B------:R-:W-:Y:S01]  /*7fc0*/  UIADD3 UR16, UP0, UR14, 0xf0, URZ ;  /* 0x000000f00e107890 */ /* 0x000fe2000ff1e03f */
[----:B------:R-:W-:Y:S01]  /*7fd0*/  R2UR UR11, R3 ;  /* 0x00000000030b72ca */ /* 0x000fe200000e0000 */
[----:B------:R-:W-:Y:S01]  /*7fe0*/  UMOV UR10, URZ ;  /* 0x0000003f000a7c82 */ /* 0x000fe20008000000 */
[----:B------:R-:W-:Y:S01]  /*7ff0*/  R2UR UR5, R6 ;  /* 0x00000000060572ca */ /* 0x000fe200000e0000 */
[----:B------:R-:W-:Y:S01]  /*8000*/  UIADD3.X UR17, URZ, UR15, URZ, UP0, !UPT ;  /* 0x0000000f3f117290 */ /* 0x000fe200087fe43f */
[----:B------:R-:W-:Y:S02]  /*8010*/  R2UR UR9, R4 ;  /* 0x00000000040972ca */ /* 0x000fe400000e0000 */
[----:B------:R-:W-:Y:S02]  /*8020*/  R2UR UR8, R0 ;  /* 0x00000000000872ca */ /* 0x000fe400000e0000 */
[----:B------:R-:W-:-:S02]  /*8030*/  R2UR UR12, R10 ;  /* 0x000000000a0c72ca */ /* 0x000fc400000e0000 */
[----:B------:R-:W-:Y:S02]  /*8040*/  R2UR UR13, R2 ;  /* 0x00000000020d72ca */ /* 0x000fe400000e0000 */
[----:B------:R-:W-:-:S03]  /*8050*/  IADD3 R0, R0, 0x1, RZ ;  /* 0x0000000100007810 */ /* 0x000fc60007ffe0ff */
[----:B------:R-:W-:Y:S01]  /*8060*/  UIADD3 UR11, UR11, UR5, URZ ;  /* 0x000000050b0b7290 */ /* 0x000fe2000fffe03f */
[C---:B------:R-:W-:Y:S01]  /*8070*/  ISETP.NE.AND P2, PT, R0.reuse, 0x2, PT ;  /* 0x000000020000780c */ /* 0x040fe20003f45270 */
[----:B------:R-:W-:Y:S02]  /*8080*/  UIADD3 UR9, UR9, 0x12450, URZ ;  /* 0x0001245009097890 */ /* 0x000fe4000fffe03f */
[----:B------:R-:W-:Y:S01]  /*8090*/  ULEA UR8, UR8, UR4, 0xd ;  /* 0x0000000408087291 */ /* 0x000fe2000f8e683f */
[----:B------:R-:W-:Y:S01]  /*80a0*/  SEL R2, RZ, 0x1, P2 ;  /* 0x00000001ff027807 */ /* 0x000fe20001000000 */
[----:B------:R-:W-:Y:S01]  /*80b0*/  UMOV UR5, 0x10000000 ;  /* 0x1000000000057882 */ /* 0x000fe20000000000 */
[----:B------:R-:W-:Y:S01]  /*80c0*/  UMOV UR4, 0x0 ;  /* 0x0000000000047882 */ /* 0x000fe20000000000 */
[----:B------:R-:W-:Y:S02]  /*80d0*/  SEL R0, R0, RZ, P2 ;  /* 0x000000ff00007207 */ /* 0x000fe40001000000 */
[----:B------:R-:W-:-:S03]  /*80e0*/  LOP3.LUT R5, R5, R2, RZ, 0x3c, !PT ;  /* 0x0000000205057212 */ /* 0x000fc600078e3cff */
[----:B------:R2:W-:Y:S02]  /*80f0*/  UTMALDG.4D [UR8], [UR16], desc[UR4] ;  /* 0x00000408100075b4 */ /* 0x0005e40008019000 */
[----:B--2---:R-:W-:Y:S02]  /*8100*/  NOP ;  /* 0x0000000000007918 */ /* 0x004fe40000000000 */
.L_x_88:
[----:B------:R-:W-:Y:S05]  /*8110*/  BSYNC B1 ;  /* 0x0000000000017941 */ /* 0x000fea0003800000 */
.L_x_87:
[----:B------:R-:W-:Y:S01]  /*8120*/  VIADD R17, R17, UR7 ;  /* 0x0000000711117c36 */ /* 0x000fe20008000000 */
[----:B-1----:R-:W-:-:S04]  /*8130*/  PRMT R4, RZ, 0x7610, R4 ;  /* 0x00007610ff047816 */ /* 0x002fc80000000004 */
[----:B------:R-:W-:-:S13]  /*8140*/  ISETP.GE.AND P2, PT, R17, UR18, PT ;  /* 0x0000001211007c0c */ /* 0x000fda000bf46270 */
[----:B------:R-:W-:Y:S05]  /*8150*/  @!P2 BRA `(.L_x_92) ;  /* 0xfffffff80008a947 */ /* 0x000fea000383ffff */
[----:B------:R-:W-:Y:S05]  /*8160*/  BSYNC B0 ;  /* 0x0000000000007941 */ /* 0x000fea0003800000 */
.L_x_77:
[----:B------:R-:W-:Y:S05]  /*8170*/  EXIT ;  /* 0x000000000000794d */ /* 0x000fea0003800000 */
.L_x_76:
[----:B-1----:R-:W-:Y:S02]  /*8180*/  ULDC UR4, c[0x0][0xa00] ;  /* 0x0002800000047ab9 */ /* 0x002fe40000000800 */
[----:B------:R-:W-:-:S13]  /*8190*/  ISETP.GE.AND P0, PT, R17, UR4, PT ;  /* 0x0000000411007c0c */ /* 0x000fda000bf06270 */
[----:B------:R-:W-:Y:S05]  /*81a0*/  @P0 EXIT ;  /* 0x000000000000094d */ /* 0x000fea0003800000 */
[----:B------:R-:W-:Y:S01]  /*81b0*/  LOP3.LUT P0, RZ, R2, 0x1f, RZ, 0xc0, !PT ;  /* 0x0000001f02ff7812 */ /* 0x000fe2000780c0ff */
[----:B------:R-:W-:Y:S01]  /*81c0*/  BSSY B0, `(.L_x_93) ;  /* 0x00000e2000007945 */ /* 0x000fe20003800000 */
[----:B------:R-:W-:Y:S01]  /*81d0*/  IMAD.MOV.U32 R4, RZ, RZ, 0x1 ;  /* 0x00000001ff047424 */ /* 0x000fe200078e00ff */
[----:B------:R-:W-:Y:S01]  /*81e0*/  MOV R5, RZ ;  /* 0x000000ff00057202 */ /* 0x000fe20000000f00 */
[----:B------:R-:W-:Y:S01]  /*81f0*/  IMAD.MOV.U32 R0, RZ, RZ, 0x1 ;  /* 0x00000001ff007424 */ /* 0x000fe200078e00ff */
[----:B------:R-:W-:Y:S01]  /*8200*/  PLOP3.LUT P0, PT, P0, P2, PT, 0x2a, 0x0 ;  /* 0x000000000000781c */ /* 0x000fe20000704572 */
[----:B------:R-:W-:Y:S01]  /*8210*/  ULOP3.LUT UR5, UR52, 0x2, URZ, 0xfc, !UPT ;  /* 0x0000000234057892 */ /* 0x000fe2000f8efc3f */
[----:B------:R-:W-:Y:S01]  /*8220*/  ULDC.64 UR6, c[0x0][0x198] ;  /* 0x0000660000067ab9 */ /* 0x000fe20000000a00 */
[----:B------:R-:W-:-:S10]  /*8230*/  ULDC UR14, c[0x0][0xc] ;  /* 0x00000300000e7ab9 */ /* 0x000fd40000000800 */
.L_x_120:
[----:B------:R-:W1:Y:S01]  /*8240*/  LDC R2, c[0x0][0xa04] ;  /* 0x00028100ff027b82 */ /* 0x000e620000000800 */
[----:B------:R-:W-:-:S07]  /*8250*/  UMOV UR4, 0xffffffff ;  /* 0xffffffff00047882 */ /* 0x000fce0000000000 */
        /* <DEDUP_REMOVED lines=9> */
[----:B-1----:R-:W-:-:S04]  /*82f0*/  @P3 IMAD.HI.U32 R10, R17, R6, RZ ;  /* 0x00000006110a3227 */ /* 0x002fc800078e00ff */
[----:B------:R-:W-:Y:S01]  /*8300*/  IMAD.MOV.U32 R6, RZ, RZ, R17 ;  /* 0x000000ffff067224 */ /* 0x000fe200078e0011 */
[----:B------:R-:W-:-:S04]  /*8310*/  @P3 SHF.R.U32.HI R6, RZ, R7, R10 ;  /* 0x00000007ff063219 */ /* 0x000fc8000001160a */
[----:B------:R-:W-:Y:S01]  /*8320*/  MOV R7, R6 ;  /* 0x0000000600077202 */ /* 0x000fe20000000f00 */
[----:B--2---:R-:W-:-:S05]  /*8330*/  @P4 IMAD.HI.U32 R9, R6, R9, RZ ;  /* 0x0000000906094227 */ /* 0x004fca00078e00ff */
[----:B---3--:R-:W-:-:S05]  /*8340*/  @P4 SHF.R.U32.HI R7, RZ, R12, R9 ;  /* 0x0000000cff074219 */ /* 0x008fca0000011609 */
[----:B------:R-:W-:Y:S02]  /*8350*/  IMAD.MOV.U32 R9, RZ, RZ, R7 ;  /* 0x000000ffff097224 */ /* 0x000fe400078e0007 */
[----:B----4-:R-:W-:-:S05]  /*8360*/  @P5 IMAD.HI.U32 R2, R7, R2, RZ ;  /* 0x0000000207025227 */ /* 0x010fca00078e00ff */
[----:B------:R-:W-:Y:S01]  /*8370*/  @P5 SHF.R.U32.HI R9, RZ, R3, R2 ;  /* 0x00000003ff095219 */ /* 0x000fe20000011602 */
[----:B------:R-:W-:-:S04]  /*8380*/  IMAD.MOV R3, RZ, RZ, -R7 ;  /* 0x000000ffff037224 */ /* 0x000fc800078e0a07 */
[----:B------:R-:W-:Y:S01]  /*8390*/  IMAD R2, R11, R3, R6 ;  /* 0x000000030b027224 */ /* 0x000fe200078e0206 */
[----:B------:R-:W-:-:S05]  /*83a0*/  IADD3 R3, -R9, RZ, RZ ;  /* 0x000000ff09037210 */ /* 0x000fca0007ffe1ff */
[----:B------:R-:W-:Y:S01]  /*83b0*/  IMAD R3, R8, R3, R7 ;  /* 0x0000000308037224 */ /* 0x000fe200078e0207 */
[----:B------:R-:W-:Y:S06]  /*83c0*/  BRA.DIV UR4, `(.L_x_94) ;  /* 0x0000001204407947 */ /* 0x000fec000b800000 */
[----:B------:R-:W-:-:S13]  /*83d0*/  ELECT P6, URZ, PT ;  /* 0x00000000003f782f */ /* 0x000fda00038c0000 */
.L_x_135:
[----:B------:R-:W1:Y:S01]  /*83e0*/  LDC R6, c[0x0][0x28c] ;  /* 0x0000a300ff067b82 */ /* 0x000e620000000800 */
[----:B------:R-:W-:Y:S01]  /*83f0*/  BSSY B1, `(.L_x_95) ;  /* 0x0000027000017945 */ /* 0x000fe20003800000 */
[----:B-1----:R-:W-:-:S13]  /*8400*/  ISETP.GT.AND P3, PT, R6, RZ, P6 ;  /* 0x000000ff0600720c */ /* 0x002fda0003764270 */
[----:B------:R-:W-:Y:S05]  /*8410*/  @!P3 BRA `(.L_x_96) ;  /* 0x000000000090b947 */ /* 0x000fea0003800000 */
[----:B------:R-:W1:Y:S01]  /*8420*/  S2R R8, SR_CgaCtaId ;  /* 0x0000000000087919 */ /* 0x000e620000008800 */
[----:B------:R-:W-:-:S04]  /*8430*/  MOV R7, 0x400 ;  /* 0x0000040000077802 */ /* 0x000fc80000000f00 */
[----:B-1----:R-:W-:Y:S02]  /*8440*/  LEA R10, R8, R7, 0x18 ;  /* 0x00000007080a7211 */ /* 0x002fe400078ec0ff */
[----:B------:R-:W-:-:S03]  /*8450*/  SHF.L.U32 R7, R0, 0x1f, RZ ;  /* 0x0000001f00077819 */ /* 0x000fc600000006ff */
[----:B------:R-:W-:-:S04]  /*8460*/  IMAD R8, R5, 0x8, R10 ;  /* 0x0000000805087824 */ /* 0x000fc800078e020a */
[----:B------:R-:W1:Y:S02]  /*8470*/  SYNCS.PHASECHK.TRANS64.TRYWAIT P4, [R8+URZ+0x12428], R7 ;  /* 0x01242807080075a7 */ /* 0x000e64000808017f */
[----:B-1----:R-:W-:Y:S05]  /*8480*/  @!P4 BRA `(.L_x_97) ;  /* 0x000000100030c947 */ /* 0x002fea0003800000 */
.L_x_136:
[----:B------:R-:W-:Y:S01]  /*8490*/  UPRMT UR4, UR5, 0x9910, URZ ;  /* 0x0000991005047896 */ /* 0x000fe2000800003f */
[----:B-1----:R-:W-:-:S03]  /*84a0*/  @P2 IMAD.MOV.U32 R7, RZ, RZ, 0x2000 ;  /* 0x00002000ff072424 */ /* 0x002fc600078e00ff */
[----:B------:R-:W-:Y:S01]  /*84b0*/  UISETP.NE.AND UP0, UPT, UR4, 0x2, UPT ;  /* 0x000000020400788c */ /* 0x000fe2000bf05270 */
[----:B------:R1:W-:Y:S05]  /*84c0*/  @P2 SYNCS.ARRIVE.TRANS64 RZ, [R8+URZ+0x12400], R7 ;  /* 0x0124000708ff29a7 */ /* 0x0003ea000800003f */
[----:B------:R-:W-:-:S13]  /*84d0*/  PLOP3.LUT P4, PT, PT, PT, UP0, 0x80, 0x0 ;  /* 0x000000000000781c */ /* 0x000fda0003f8f008 */
[----:B-1----:R-:W-:Y:S05]  /*84e0*/  @P4 BRA `(.L_x_98) ;  /* 0x0000000000044947 */ /* 0x002fea0003800000 */
[----:B------:R-:W-:Y:S01]  /*84f0*/  BPT.TRAP 0x1 ;  /* 0x000000040000795c */ /* 0x000fe20000300000 */
.L_x_98:
[----:B------:R-:W-:Y:S05]  /*8500*/  @P0 BRA `(.L_x_99) ;  /* 0x0000000000040947 */ /* 0x000fea0003800000 */
[----:B------:R-:W-:Y:S01]  /*8510*/  BPT.TRAP 0x1 ;  /* 0x000000040000795c */ /* 0x000fe20000300000 */
.L_x_99:
[----:B------:R-:W-:Y:S01]  /*8520*/  LEA R10, R5, R10, 0xd ;  /* 0x0000000a050a7211 */ /* 0x000fe200078e68ff */
[----:B------:R-:W-:Y:S01]  /*8530*/  UIADD3 UR16, UP0, UR6, 0x1f0, URZ ;  /* 0x000001f006107890 */ /* 0x000fe2000ff1e03f */
[----:B------:R-:W-:Y:S01]  /*8540*/  R2UR UR9, R8 ;  /* 0x00000000080972ca */ /* 0x000fe200000e0000 */
[----:B------:R-:W-:Y:S01]  /*8550*/  UMOV UR18, 0x0 ;  /* 0x0000000000127882 */ /* 0x000fe20000000000 */
[----:B------:R-:W-:Y:S01]  /*8560*/  R2UR UR8, R10 ;  /* 0x000000000a0872ca */ /* 0x000fe200000e0000 */
[----:B------:R-:W-:Y:S01]  /*8570*/  UIADD3.X UR17, URZ, UR7, URZ, UP0, !UPT ;  /* 0x000000073f117290 */ /* 0x000fe200087fe43f */
[----:B------:R-:W-:Y:S01]  /*8580*/  R2UR UR12, R2 ;  /* 0x00000000020c72ca */ /* 0x000fe200000e0000 */
[----:B------:R-:W-:Y:S01]  /*8590*/  UMOV UR19, 0x10000000 ;  /* 0x1000000000137882 */ /* 0x000fe20000000000 */
[----:B------:R-:W-:Y:S01]  /*85a0*/  R2UR UR13, R3 ;  /* 0x00000000030d72ca */ /* 0x000fe200000e0000 */
[----:B------:R-:W-:Y:S01]  /*85b0*/  UMOV UR10, URZ ;  /* 0x0000003f000a7c82 */ /* 0x000fe20008000000 */
[----:B------:R-:W-:Y:S01]  /*85c0*/  UMOV UR11, URZ ;  /* 0x0000003f000b7c82 */ /* 0x000fe20008000000 */
[----:B------:R-:W-:-:S04]  /*85d0*/  VIADD R5, R5, 0x1 ;  /* 0x0000000105057836 */ /* 0x000fc80000000000 */
[----:B------:R-:W-:Y:S01]  /*85e0*/  UIADD3 UR9, UR9, 0x12400, URZ ;  /* 0x0001240009097890 */ /* 0x000fe2000fffe03f */
[----:B------:R-:W-:Y:S01]  /*85f0*/  ISETP.NE.AND P4, PT, R5, 0x5, PT ;  /* 0x000000050500780c */ /* 0x000fe20003f85270 */
[----:B------:R-:W-:-:S03]  /*8600*/  UIADD3 UR8, UR8, 0x4000, URZ ;  /* 0x0000400008087890 */ /* 0x000fc6000fffe03f */
[----:B------:R-:W-:Y:S02]  /*8610*/  SEL R7, RZ, 0x1, P4 ;  /* 0x00000001ff077807 */ /* 0x000fe40002000000 */
[----:B------:R-:W-:Y:S02]  /*8620*/  SEL R5, R5, RZ, P4 ;  /* 0x000000ff05057207 */ /* 0x000fe40002000000 */
[----:B------:R-:W-:Y:S02]  /*8630*/  LOP3.LUT R0, R0, R7, RZ, 0x3c, !PT ;  /* 0x0000000700007212 */ /* 0x000fe400078e3cff */
[----:B------:R1:W-:Y:S02]  /*8640*/  UTMALDG.4D [UR8], [UR16], desc[UR18] ;  /* 0x00001208100075b4 */ /* 0x0003e40008019000 */
[----:B-1----:R-:W-:-:S03]  /*8650*/  NOP ;  /* 0x0000000000007918 */ /* 0x002fc60000000000 */
.L_x_96:
[----:B------:R-:W-:Y:S05]  /*8660*/  BSYNC B1 ;  /* 0x0000000000017941 */ /* 0x000fea0003800000 */
.L_x_95:
        /* <DEDUP_REMOVED lines=10> */
.L_x_101:
[----:B------:R-:W-:Y:S05]  /*8710*/  BSYNC B1 ;  /* 0x0000000000017941 */ /* 0x000fea0003800000 */
.L_x_100:
[----:B------:R-:W-:Y:S01]  /*8720*/  BSSY B1, `(.L_x_103) ;  /* 0x0000028000017945 */ /* 0x000fe20003800000 */
[----:B------:R-:W-:-:S03]  /*8730*/  IMAD.MOV.U32 R9, RZ, RZ, RZ ;  /* 0x000000ffff097224 */ /* 0x000fc600078e00ff */
[----:B------:R-:W-:Y:S05]  /*8740*/  @!P3 BRA `(.L_x_104) ;  /* 0x000000000094b947 */ /* 0x000fea0003800000 */
[----:B-1----:R-:W1:Y:S01]  /*8750*/  S2R R7, SR_CgaCtaId ;  /* 0x0000000000077919 */ /* 0x002e620000008800 */
[----:B------:R-:W-:Y:S02]  /*8760*/  MOV R4, 0x400 ;  /* 0x0000040000047802 */ /* 0x000fe40000000f00 */
[----:B------:R-:W-:Y:S02]  /*8770*/  SHF.L.U32 R8, R0, 0x1f, RZ ;  /* 0x0000001f00087819 */ /* 0x000fe400000006ff */
[----:B-1----:R-:W-:-:S04]  /*8780*/  LEA R4, R7, R4, 0x18 ;  /* 0x0000000407047211 */ /* 0x002fc800078ec0ff */
[----:B------:R-:W-:-:S04]  /*8790*/  LEA R7, R5, R4, 0x3 ;  /* 0x0000000405077211 */ /* 0x000fc800078e18ff */
[----:B------:R-:W1:Y:S02]  /*87a0*/  SYNCS.PHASECHK.TRANS64.TRYWAIT P3, [R7+URZ+0x12428], R8 ;  /* 0x01242808070075a7 */ /* 0x000e64000806017f */
[----:B-1----:R-:W-:Y:S05]  /*87b0*/  @!P3 BRA `(.L_x_105) ;  /* 0x0000000c008cb947 */ /* 0x002fea0003800000 */
.L_x_137:
[----:B------:R-:W-:Y:S01]  /*87c0*/  UPRMT UR4, UR5, 0x9910, URZ ;  /* 0x0000991005047896 */ /* 0x000fe2000800003f */
[----:B-1----:R-:W-:-:S03]  /*87d0*/  @P2 IMAD.MOV.U32 R8, RZ, RZ, 0x2000 ;  /* 0x00002000ff082424 */ /* 0x002fc600078e00ff */
[----:B------:R-:W-:Y:S01]  /*87e0*/  UISETP.NE.AND UP0, UPT, UR4, 0x2, UPT ;  /* 0x000000020400788c */ /* 0x000fe2000bf05270 */
[----:B------:R1:W-:Y:S05]  /*87f0*/  @P2 SYNCS.ARRIVE.TRANS64 RZ, [R7+URZ+0x12400], R8 ;  /* 0x0124000807ff29a7 */ /* 0x0003ea000800003f */
[----:B------:R-:W-:-:S13]  /*8800*/  PLOP3.LUT P3, PT, PT, PT, UP0, 0x80, 0x0 ;  /* 0x000000000000781c */ /* 0x000fda0003f6f008 */
[----:B-1----:R-:W-:Y:S05]  /*8810*/  @P3 BRA `(.L_x_106) ;  /* 0x0000000000043947 */ /* 0x002fea0003800000 */
[----:B------:R-:W-:Y:S01]  /*8820*/  BPT.TRAP 0x1 ;  /* 0x000000040000795c */ /* 0x000fe20000300000 */
.L_x_106:
[----:B------:R-:W-:Y:S05]  /*8830*/  @P0 BRA `(.L_x_107) ;  /* 0x0000000000040947 */ /* 0x000fea0003800000 */
[----:B------:R-:W-:Y:S01]  /*8840*/  BPT.TRAP 0x1 ;  /* 0x000000040000795c */ /* 0x000fe20000300000 */
.L_x_107:
[----:B------:R-:W-:Y:S01]  /*8850*/  IMAD R4, R5, 0x2000, R4 ;  /* 0x0000200005047824 */ /* 0x000fe200078e0204 */
[----:B------:R-:W-:Y:S01]  /*8860*/  R2UR UR9, R7 ;  /* 0x00000000070972ca */ /* 0x000fe200000e0000 */
[----:B------:R-:W-:Y:S01]  /*8870*/  UIADD3 UR16, UP0, UR6, 0x2f0, URZ ;  /* 0x000002f006107890 */ /* 0x000fe2000ff1e03f */
[----:B------:R-:W-:Y:S01]  /*8880*/  R2UR UR12, R2 ;  /* 0x00000000020c72ca */ /* 0x000fe200000e0000 */
[----:B------:R-:W-:Y:S01]  /*8890*/  UMOV UR18, 0x0 ;  /* 0x0000000000127882 */ /* 0x000fe20000000000 */
[----:B------:R-:W-:Y:S01]  /*88a0*/  R2UR UR8, R4 ;  /* 0x00000000040872ca */ /* 0x000fe200000e0000 */
[----:B------:R-:W-:Y:S01]  /*88b0*/  UIADD3.X UR17, URZ, UR7, URZ, UP0, !UPT ;  /* 0x000000073f117290 */ /* 0x000fe200087fe43f */
[----:B------:R-:W-:Y:S01]  /*88c0*/  R2UR UR13, R3 ;  /* 0x00000000030d72ca */ /* 0x000fe200000e0000 */
[----:B------:R-:W-:Y:S01]  /*88d0*/  UMOV UR19, 0x10000000 ;  /* 0x1000000000137882 */ /* 0x000fe20000000000 */
[----:B------:R-:W-:Y:S01]  /*88e0*/  UMOV UR10, URZ ;  /* 0x0000003f000a7c82 */ /* 0x000fe20008000000 */
[----:B------:R-:W-:Y:S01]  /*88f0*/  UMOV UR11, URZ ;  /* 0x0000003f000b7c82 */ /* 0x000fe20008000000 */
[----:B------:R-:W-:Y:S01]  /*8900*/  IADD3 R5, R5, 0x1, RZ ;  /* 0x0000000105057810 */ /* 0x000fe20007ffe0ff */
[----:B------:R-:W-:-:S02]  /*8910*/  IMAD.MOV.U32 R9, RZ, RZ, 0x1 ;  /* 0x00000001ff097424 */ /* 0x000fc400078e00ff */
[----:B------:R-:W-:Y:S01]  /*8920*/  UIADD3 UR9, UR9, 0x12400, URZ ;  /* 0x0001240009097890 */ /* 0x000fe2000fffe03f */
[----:B------:R-:W-:-:S03]  /*8930*/  ISETP.NE.AND P3, PT, R5, 0x5, PT ;  /* 0x000000050500780c */ /* 0x000fc60003f65270 */
[----:B------:R-:W-:Y:S01]  /*8940*/  UIADD3 UR8, UR8, 0x4000, URZ ;  /* 0x0000400008087890 */ /* 0x000fe2000fffe03f */
[----:B------:R-:W-:Y:S02]  /*8950*/  SEL R7, RZ, 0x1, P3 ;  /* 0x00000001ff077807 */ /* 0x000fe40001800000 */
[----:B------:R-:W-:Y:S02]  /*8960*/  SEL R5, R5, RZ, P3 ;  /* 0x000000ff05057207 */ /* 0x000fe40001800000 */
[----:B------:R-:W-:-:S04]  /*8970*/  LOP3.LUT R0, R0, R7, RZ, 0x3c, !PT ;  /* 0x0000000700007212 */ /* 0x000fc800078e3cff */
[----:B------:R2:W-:Y:S02]  /*8980*/  UTMALDG.4D [UR8], [UR16], desc[UR18] ;  /* 0x00001208100075b4 */ /* 0x0005e40008019000 */
[----:B--2---:R-:W-:Y:S01]  /*8990*/  NOP ;  /* 0x0000000000007918 */ /* 0x004fe20000000000 */
.L_x_104:
[----:B------:R-:W-:Y:S05]  /*89a0*/  BSYNC B1 ;  /* 0x0000000000017941 */ /* 0x000fea0003800000 */
.L_x_103:
[----:B------:R-:W-:-:S13]  /*89b0*/  ISETP.GE.AND P3, PT, R6, 0x41, PT ;  /* 0x000000410600780c */ /* 0x000fda0003f66270 */
[----:B------:R-:W-:Y:S05]  /*89c0*/  @!P3 BRA `(.L_x_108) ;  /* 0x000000040070b947 */ /* 0x000fea0003800000 */
[----:B------:R-:W-:Y:S01]  /*89d0*/  VIADD R6, R6, 0x3f ;  /* 0x0000003f06067836 */ /* 0x000fe20000000000 */
[----:B------:R-:W-:Y:S04]  /*89e0*/  BSSY B1, `(.L_x_108) ;  /* 0x000005a000017945 */ /* 0x000fe80003800000 */
[----:B-1----:R-:W-:-:S04]  /*89f0*/  SHF.R.S32.HI R7, RZ, 0x1f, R6 ;  /* 0x0000001fff077819 */ /* 0x002fc80000011406 */
[----:B------:R-:W-:-:S04]  /*8a00*/  LEA.HI R4, R7, R6, RZ, 0x6 ;  /* 0x0000000607047211 */ /* 0x000fc800078f30ff */
[----:B------:R-:W-:-:S04]  /*8a10*/  SHF.R.S32.HI R4, RZ, 0x6, R4 ;  /* 0x00000006ff047819 */ /* 0x000fc80000011404 */
[----:B------:R-:W-:-:S07]  /*8a20*/  SHF.L.U32 R4, R4, 0x1, RZ ;  /* 0x0000000104047819 */ /* 0x000fce00000006ff */
.L_x_119:
[----:B------:R-:W-:Y:S04]  /*8a30*/  BSSY B2, `(.L_x_109) ;  /* 0x0000027000027945 */ /* 0x000fe80003800000 */
[----:B------:R-:W-:Y:S05]  /*8a40*/  @!P6 BRA `(.L_x_110) ;  /* 0x000000000094e947 */ /* 0x000fea0003800000 */
[----:B------:R-:W1:Y:S01]  /*8a50*/  S2R R7, SR_CgaCtaId ;  /* 0x0000000000077919 */ /* 0x000e620000008800 */
[----:B------:R-:W-:Y:S02]  /*8a60*/  MOV R6, 0x400 ;  /* 0x0000040000067802 */ /* 0x000fe40000000f00 */
[----:B------:R-:W-:Y:S02]  /*8a70*/  SHF.L.U32 R8, R0, 0x1f, RZ ;  /* 0x0000001f00087819 */ /* 0x000fe400000006ff */
[----:B-1----:R-:W-:-:S05]  /*8a80*/  LEA R6, R7, R6, 0x18 ;  /* 0x0000000607067211 */ /* 0x002fca00078ec0ff */
[----:B------:R-:W-:-:S04]  /*8a90*/  IMAD R7, R5, 0x8, R6 ;  /* 0x0000000805077824 */ /* 0x000fc800078e0206 */
[----:B------:R-:W1:Y:S02]  /*8aa0*/  SYNCS.PHASECHK.TRANS64.TRYWAIT P3, [R7+URZ+0x12428], R8 ;  /* 0x01242808070075a7 */ /* 0x000e64000806017f */
[----:B-1----:R-:W-:Y:S05]  /*8ab0*/  @!P3 BRA `(.L_x_111) ;  /* 0x0000000800e0b947 */ /* 0x002fea0003800000 */
.L_x_138:
[----:B------:R-:W-:Y:S01]  /*8ac0*/  UPRMT UR4, UR5, 0x9910, URZ ;  /* 0x0000991005047896 */ /* 0x000fe2000800003f */
[----:B-1----:R-:W-:-:S03]  /*8ad0*/  @P2 IMAD.MOV.U32 R8, RZ, RZ, 0x2000 ;  /* 0x00002000ff082424 */ /* 0x002fc600078e00ff */
[----:B------:R-:W-:Y:S01]  /*8ae0*/  UISETP.NE.AND UP0, UPT, UR4, 0x2, UPT ;  /* 0x000000020400788c */ /* 0x000fe2000bf05270 */
[----:B------:R1:W-:Y:S05]  /*8af0*/  @P2 SYNCS.ARRIVE.TRANS64 RZ, [R7+URZ+0x12400], R8 ;  /* 0x0124000807ff29a7 */ /* 0x0003ea000800003f */
[----:B------:R-:W-:-:S13]  /*8b00*/  PLOP3.LUT P3, PT, PT, PT, UP0, 0x80, 0x0 ;  /* 0x000000000000781c */ /* 0x000fda0003f6f008 */
[----:B-1----:R-:W-:Y:S05]  /*8b10*/  @P3 BRA `(.L_x_112) ;  /* 0x0000000000043947 */ /* 0x002fea0003800000 */
[----:B------:R-:W-:Y:S01]  /*8b20*/  BPT.TRAP 0x1 ;  /* 0x000000040000795c */ /* 0x000fe20000300000 */
.L_x_112:
[----:B------:R-:W-:Y:S05]  /*8b30*/  @P0 BRA `(.L_x_113) ;  /* 0x0000000000040947 */ /* 0x000fea0003800000 */
[----:B------:R-:W-:Y:S01]  /*8b40*/  BPT.TRAP 0x1 ;  /* 0x000000040000795c */ /* 0x000fe20000300000 */
.L_x_113:
        /* <DEDUP_REMOVED lines=10> */
[----:B------:R-:W-:Y:S01]  /*8bf0*/  R2UR UR13, R3 ;  /* 0x00000000030d72ca */ /* 0x000fe200000e0000 */
[----:B------:R-:W-:-:S04]  /*8c00*/  VIADD R5, R5, 0x1 ;  /* 0x0000000105057836 */ /* 0x000fc80000000000 */
[----:B------:R-:W-:Y:S01]  /*8c10*/  UIADD3 UR9, UR9, 0x12400, URZ ;  /* 0x0001240009097890 */ /* 0x000fe2000fffe03f */
[C---:B------:R-:W-:Y:S01]  /*8c20*/  ISETP.NE.AND P3, PT, R5.reuse, 0x5, PT ;  /* 0x000000050500780c */ /* 0x040fe20003f65270 */
[----:B------:R-:W-:Y:S02]  /*8c30*/  UIADD3 UR8, UR8, 0x4000, URZ ;  /* 0x0000400008087890 */ /* 0x000fe4000fffe03f */
[----:B------:R-:W-:Y:S01]  /*8c40*/  USHF.L.U32 UR11, UR11, 0x6, URZ ;  /* 0x000000060b0b7899 */ /* 0x000fe2000800063f */
[----:B------:R-:W-:Y:S02]  /*8c50*/  SEL R7, RZ, 0x1, P3 ;  /* 0x00000001ff077807 */ /* 0x000fe40001800000 */
[----:B------:R-:W-:Y:S02]  /*8c60*/  SEL R5, R5, RZ, P3 ;  /* 0x000000ff05057207 */ /* 0x000fe40001800000 */
[----:B------:R-:W-:-:S04]  /*8c70*/  LOP3.LUT R0, R0, R7, RZ, 0x3c, !PT ;  /* 0x0000000700007212 */ /* 0x000fc800078e3cff */
[----:B------:R1:W-:Y:S02]  /*8c80*/  UTMALDG.4D [UR8], [UR16], desc[UR18] ;  /* 0x00001208100075b4 */ /* 0x0003e40008019000 */
[----:B-1----:R-:W-:Y:S01]  /*8c90*/  NOP ;  /* 0x0000000000007918 */ /* 0x002fe20000000000 */
.L_x_110:
[----:B------:R-:W-:Y:S05]  /*8ca0*/  BSYNC B2 ;  /* 0x0000000000027941 */ /* 0x000fea0003800000 */
.L_x_109:
[----:B------:R-:W-:Y:S01]  /*8cb0*/  ISETP.LT.OR P3, PT, R4, 0x4, !P6 ;  /* 0x000000040400780c */ /* 0x000fe20007761670 */
[----:B------:R-:W-:-:S12]  /*8cc0*/  BSSY B2, `(.L_x_114) ;  /* 0x0000028000027945 */ /* 0x000fd80003800000 */
[----:B------:R-:W-:Y:S05]  /*8cd0*/  @P3 BRA `(.L_x_115) ;  /* 0x0000000000983947 */ /* 0x000fea0003800000 */
[----:B------:R-:W1:Y:S01]  /*8ce0*/  S2R R7, SR_CgaCtaId ;  /* 0x0000000000077919 */ /* 0x000e620000008800 */
[----:B------:R-:W-:Y:S02]  /*8cf0*/  MOV R6, 0x400 ;  /* 0x0000040000067802 */ /* 0x000fe40000000f00 */
[----:B------:R-:W-:Y:S02]  /*8d00*/  SHF.L.U32 R8, R0, 0x1f, RZ ;  /* 0x0000001f00087819 */ /* 0x000fe400000006ff */
[----:B-1----:R-:W-:-:S05]  /*8d10*/  LEA R6, R7, R6, 0x18 ;  /* 0x0000000607067211 */ /* 0x002fca00078ec0ff */
[----:B------:R-:W-:-:S04]  /*8d20*/  IMAD R7, R5, 0x8, R6 ;  /* 0x0000000805077824 */ /* 0x000fc800078e0206 */
[----:B------:R-:W1:Y:S02]  /*8d30*/  SYNCS.PHASECHK.TRANS64.TRYWAIT P3, [R7+URZ+0x12428], R8 ;  /* 0x01242808070075a7 */ /* 0x000e64000806017f */
[----:B-1----:R-:W-:Y:S05]  /*8d40*/  @!P3 BRA `(.L_x_116) ;  /* 0x000000080050b947 */ /* 0x002fea0003800000 */
.L_x_139:
[----:B------:R-:W-:Y:S01]  /*8d50*/  UPRMT UR4, UR5, 0x9910, URZ ;  /* 0x0000991005047896 */ /* 0x000fe2000800003f */
[----:B-1----:R-:W-:-:S03]  /*8d60*/  @P1 MOV R8, 0x2000 ;  /* 0x0000200000081802 */ /* 0x002fc60000000f00 */
[----:B------:R-:W-:Y:S01]  /*8d70*/  UISETP.NE.AND UP0, UPT, UR4, 0x2, UPT ;  /* 0x000000020400788c */ /* 0x000fe2000bf05270 */
[----:B------:R1:W-:Y:S05]  /*8d80*/  @P1 SYNCS.ARRIVE.TRANS64 RZ, [R7+URZ+0x12400], R8 ;  /* 0x0124000807ff19a7 */ /* 0x0003ea000800003f */
[----:B------:R-:W-:-:S13]  /*8d90*/  PLOP3.LUT P3, PT, PT, PT, UP0, 0x80, 0x0 ;  /* 0x000000000000781c */ /* 0x000fda0003f6f008 */
[----:B-1----:R-:W-:Y:S05]  /*8da0*/  @P3 BRA `(.L_x_117) ;  /* 0x0000000000043947 */ /* 0x002fea0003800000 */
[----:B------:R-:W-:Y:S01]  /*8db0*/  BPT.TRAP 0x1 ;  /* 0x000000040000795c */ /* 0x000fe20000300000 */
.L_x_117:
[----:B------:R-:W-:Y:S05]  /*8dc0*/  @P0 BRA `(.L_x_118) ;  /* 0x0000000000040947 */ /* 0x000fea0003800000 */
[----:B------:R-:W-:Y:S01]  /*8dd0*/  BPT.TRAP 0x1 ;  /* 0x000000040000795c */ /* 0x000fe20000300000 */
.L_x_118:
        /* <DEDUP_REMOVED lines=11> */
[----:B------:R-:W-:Y:S01]  /*8e90*/  VIADD R5, R5, 0x1 ;  /* 0x0000000105057836 */ /* 0x000fe20000000000 */
[----:B------:R-:W-:-:S02]  /*8ea0*/  IADD3 R9, R9, 0x1, RZ ;  /* 0x0000000109097810 */ /* 0x000fc40007ffe0ff */
[----:B------:R-:W-:Y:S02]  /*8eb0*/  UIADD3 UR9, UR9, 0x12400, URZ ;  /* 0x0001240009097890 */ /* 0x000fe4000fffe03f */
[----:B------:R-:W-:Y:S01]  /*8ec0*/  USHF.L.U32 UR11, UR11, 0x6, URZ ;  /* 0x000000060b0b7899 */ /* 0x000fe2000800063f */
[----:B------:R-:W-:Y:S01]  /*8ed0*/  ISETP.NE.AND P3, PT, R5, 0x5, PT ;  /* 0x000000050500780c */ /* 0x000fe20003f65270 */
[----:B------:R-:W-:-:S03]  /*8ee0*/  UIADD3 UR8, UR8, 0x4000, URZ ;  /* 0x0000400008087890 */ /* 0x000fc6000fffe03f */
[----:B------:R-:W-:Y:S02]  /*8ef0*/  SEL R7, RZ, 0x1, P3 ;  /* 0x00000001ff077807 */ /* 0x000fe40001800000 */
[----:B------:R-:W-:Y:S02]  /*8f00*/  SEL R5, R5, RZ, P3 ;  /* 0x000000ff05057207 */ /* 0x000fe40001800000 */
[----:B------:R-:W-:Y:S02]  /*8f10*/  LOP3.LUT R0, R0, R7, RZ, 0x3c, !PT ;  /* 0x0000000700007212 */ /* 0x000fe400078e3cff */
[----:B------:R1:W-:Y:S02]  /*8f20*/  UTMALDG.4D [UR8], [UR16], desc[UR18] ;  /* 0x00001208100075b4 */ /* 0x0003e40008019000 */
[----:B-1----:R-:W-:-:S03]  /*8f30*/  NOP ;  /* 0x0000000000007918 */ /* 0x002fc60000000000 */
.L_x_115:
[----:B------:R-:W-:Y:S05]  /*8f40*/  BSYNC B2 ;  /* 0x0000000000027941 */ /* 0x000fea0003800000 */
.L_x_114:
[C---:B------:R-:W-:Y:S01]  /*8f50*/  ISETP.GT.AND P3, PT, R4.reuse, 0x4, PT ;  /* 0x000000040400780c */ /* 0x040fe20003f64270 */
[----:B------:R-:W-:-:S12]  /*8f60*/  VIADD R4, R4, 0xfffffffe ;  /* 0xfffffffe04047836 */ /* 0x000fd80000000000 */
[----:B------:R-:W-:Y:S05]  /*8f70*/  @P3 BRA `(.L_x_119) ;  /* 0xfffffff800ac3947 */ /* 0x000fea000383ffff */
[----:B------:R-:W-:Y:S05]  /*8f80*/  BSYNC B1 ;  /* 0x0000000000017941 */ /* 0x000fea0003800000 */
.L_x_108:
[----:B------:R-:W-:Y:S01]  /*8f90*/  VIADD R17, R17, UR14 ;  /* 0x0000000e11117c36 */ /* 0x000fe20008000000 */
[----:B------:R-:W-:Y:S01]  /*8fa0*/  ULDC UR4, c[0x0][0xa00] ;  /* 0x0002800000047ab9 */ /* 0x000fe20000000800 */
[----:B-1----:R-:W-:-:S03]  /*8fb0*/  PRMT R4, RZ, 0x7610, R4 ;  /* 0x00007610ff047816 */ /* 0x002fc60000000004 */
[----:B------:R-:W-:-:S13]  /*8fc0*/  ISETP.GE.AND P3, PT, R17, UR4, PT ;  /* 0x0000000411007c0c */ /* 0x000fda000bf66270 */
[----:B------:R-:W-:Y:S05]  /*8fd0*/  @!P3 BRA `(.L_x_120) ;  /* 0xfffffff00098b947 */ /* 0x000fea000383ffff */
[----:B------:R-:W-:Y:S05]  /*8fe0*/  BSYNC B0 ;  /* 0x0000000000007941 */ /* 0x000fea0003800000 */
.L_x_93:
[----:B------:R-:W-:Y:S05]  /*8ff0*/  EXIT ;  /* 0x000000000000794d */ /* 0x000fea0003800000 */
.L_x_17:
[----:B-1----:R-:W-:-:S04]  /*9000*/  MOV R3, UR4 ;  /* 0x0000000400037c02 */ /* 0x002fc80008000f00 */
[----:B------:R1:W2:Y:S03]  /*9010*/  SYNCS.PHASECHK.TRANS64.TRYWAIT P1, [R3+URZ+0x12450], R0 ;  /* 0x01245000030075a7 */ /* 0x0002a6000802017f */
[----:B--2---:R-:W-:Y:S05]  /*9020*/  @!P1 NANOSLEEP.SYNCS 0x989680 ;  /* 0x009896800000995d */ /* 0x004fea0003900000 */
[----:B------:R-:W2:Y:S02]  /*9030*/  @!P1 SYNCS.PHASECHK.TRANS64 P1, [R3+URZ+0x12450], R0 ;  /* 0x01245000030095a7 */ /* 0x000ea4000802007f */
[----:B--2---:R-:W-:Y:S05]  /*9040*/  @!P1 BRA `(.L_x_17) ;  /* 0xfffffffc00ec9947 */ /* 0x004fea000383ffff */
[----:B------:R-:W-:Y:S05]  /*9050*/  BRA `(.L_x_121) ;  /* 0xffffff8000907947 */ /* 0x000fea000383ffff */
.L_x_19:
[----:B-1----:R-:W-:-:S04]  /*9060*/  IMAD.U32 R5, RZ, RZ, UR22 ;  /* 0x00000016ff057e24 */ /* 0x002fc8000f8e00ff */
[----:B------:R1:W2:Y:S03]  /*9070*/  SYNCS.PHASECHK.TRANS64.TRYWAIT P1, [R5+URZ+0x12400], R0 ;  /* 0x01240000050075a7 */ /* 0x0002a6000802017f */
[----:B--2---:R-:W-:Y:S05]  /*9080*/  @!P1 NANOSLEEP.SYNCS 0x989680 ;  /* 0x009896800000995d */ /* 0x004fea0003900000 */
[----:B------:R-:W2:Y:S02]  /*9090*/  @!P1 SYNCS.PHASECHK.TRANS64 P1, [R5+URZ+0x12400], R0 ;  /* 0x01240000050095a7 */ /* 0x000ea4000802007f */
[----:B--2---:R-:W-:Y:S05]  /*90a0*/  @!P1 BRA `(.L_x_19) ;  /* 0xfffffffc00ec9947 */ /* 0x004fea000383ffff */
[----:B------:R-:W-:Y:S05]  /*90b0*/  BRA `(.L_x_122) ;  /* 0xffffff8000a47947 */ /* 0x000fea000383ffff */
.L_x_20:
[----:B-1----:R-:W-:-:S04]  /*90c0*/  IMAD.U32 R0, RZ, RZ, UR20 ;  /* 0x00000014ff007e24 */ /* 0x002fc8000f8e00ff */
[----:B------:R1:W2:Y:S03]  /*90d0*/  SYNCS.PHASECHK.TRANS64.TRYWAIT P1, [R0+URZ+-0x8], R3 ;  /* 0xfffff803000075a7 */ /* 0x0002a6000802017f */
[----:B--2---:R-:W-:Y:S05]  /*90e0*/  @!P1 NANOSLEEP.SYNCS 0x989680 ;  /* 0x009896800000995d */ /* 0x004fea0003900000 */
[----:B------:R-:W2:Y:S02]  /*90f0*/  @!P1 SYNCS.PHASECHK.TRANS64 P1, [R0+URZ+-0x8], R3 ;  /* 0xfffff803000095a7 */ /* 0x000ea4000802007f */
[----:B--2---:R-:W-:Y:S05]  /*9100*/  @!P1 BRA `(.L_x_20) ;  /* 0xfffffffc00ec9947 */ /* 0x004fea000383ffff */
[----:B------:R-:W-:Y:S05]  /*9110*/  BRA `(.L_x_123) ;  /* 0xffffff8000947947 */ /* 0x000fea000383ffff */
.L_x_22:
[----:B-1----:R-:W-:-:S04]  /*9120*/  MOV R8, UR6 ;  /* 0x0000000600087c02 */ /* 0x002fc80008000f00 */
[----:B------:R1:W2:Y:S03]  /*9130*/  SYNCS.PHASECHK.TRANS64.TRYWAIT P1, [R8+URZ+0x12400], R7 ;  /* 0x01240007080075a7 */ /* 0x0002a6000802017f */
[----:B--2---:R-:W-:Y:S05]  /*9140*/  @!P1 NANOSLEEP.SYNCS 0x989680 ;  /* 0x009896800000995d */ /* 0x004fea0003900000 */
[----:B------:R-:W2:Y:S02]  /*9150*/  @!P1 SYNCS.PHASECHK.TRANS64 P1, [R8+URZ+0x12400], R7 ;  /* 0x01240007080095a7 */ /* 0x000ea4000802007f */
[----:B--2---:R-:W-:Y:S05]  /*9160*/  @!P1 BRA `(.L_x_22) ;  /* 0xfffffffc00ec9947 */ /* 0x004fea000383ffff */
[----:B------:R-:W-:Y:S05]  /*9170*/  BRA `(.L_x_124) ;  /* 0xffffff9800107947 */ /* 0x000fea000383ffff */
.L_x_27:
[----:B-1----:R-:W-:-:S04]  /*9180*/  IMAD.U32 R5, RZ, RZ, UR6 ;  /* 0x00000006ff057e24 */ /* 0x002fc8000f8e00ff */
[----:B------:R1:W2:Y:S03]  /*9190*/  SYNCS.PHASECHK.TRANS64.TRYWAIT P2, [R5+URZ+0x12400], R4 ;  /* 0x01240004050075a7 */ /* 0x0002a6000804017f */
[----:B--2---:R-:W-:Y:S05]  /*91a0*/  @!P2 NANOSLEEP.SYNCS 0x989680 ;  /* 0x009896800000a95d */ /* 0x004fea0003900000 */
[----:B------:R-:W2:Y:S02]  /*91b0*/  @!P2 SYNCS.PHASECHK.TRANS64 P2, [R5+URZ+0x12400], R4 ;  /* 0x012400040500a5a7 */ /* 0x000ea4000804007f */
[----:B--2---:R-:W-:Y:S05]  /*91c0*/  @!P2 BRA `(.L_x_27) ;  /* 0xfffffffc00eca947 */ /* 0x004fea000383ffff */
[----:B------:R-:W-:Y:S05]  /*91d0*/  BRA `(.L_x_125) ;  /* 0xffffff9800c87947 */ /* 0x000fea000383ffff */
.L_x_31:
[----:B-1----:R-:W-:-:S04]  /*91e0*/  IMAD.U32 R8, RZ, RZ, UR6 ;  /* 0x00000006ff087e24 */ /* 0x002fc8000f8e00ff */
[----:B------:R1:W2:Y:S03]  /*91f0*/  SYNCS.PHASECHK.TRANS64.TRYWAIT P2, [R8+URZ+0x12400], R11 ;  /* 0x0124000b080075a7 */ /* 0x0002a6000804017f */
[----:B--2---:R-:W-:Y:S05]  /*9200*/  @!P2 NANOSLEEP.SYNCS 0x989680 ;  /* 0x009896800000a95d */ /* 0x004fea0003900000 */
[----:B------:R-:W2:Y:S02]  /*9210*/  @!P2 SYNCS.PHASECHK.TRANS64 P2, [R8+URZ+0x12400], R11 ;  /* 0x0124000b0800a5a7 */ /* 0x000ea4000804007f */
[----:B--2---:R-:W-:Y:S05]  /*9220*/  @!P2 BRA `(.L_x_31) ;  /* 0xfffffffc00eca947 */ /* 0x004fea000383ffff */
[----:B------:R-:W-:Y:S05]  /*9230*/  BRA `(.L_x_30) ;  /* 0xffffffac00e07947 */ /* 0x000fea000383ffff */
.L_x_39:
[----:B-1----:R-:W-:-:S04]  /*9240*/  MOV R5, UR6 ;  /* 0x0000000600057c02 */ /* 0x002fc80008000f00 */
[----:B------:R1:W2:Y:S03]  /*9250*/  SYNCS.PHASECHK.TRANS64.TRYWAIT P2, [R5+URZ+0x12400], R4 ;  /* 0x01240004050075a7 */ /* 0x0002a6000804017f */
[----:B--2---:R-:W-:Y:S05]  /*9260*/  @!P2 NANOSLEEP.SYNCS 0x989680 ;  /* 0x009896800000a95d */ /* 0x004fea0003900000 */
[----:B------:R-:W2:Y:S02]  /*9270*/  @!P2 SYNCS.PHASECHK.TRANS64 P2, [R5+URZ+0x12400], R4 ;  /* 0x012400040500a5a7 */ /* 0x000ea4000804007f */
[----:B--2---:R-:W-:Y:S05]  /*9280*/  @!P2 BRA `(.L_x_39) ;  /* 0xfffffffc00eca947 */ /* 0x004fea000383ffff */
[----:B------:R-:W-:Y:S05]  /*9290*/  BRA `(.L_x_126) ;  /* 0xffffffb000d47947 */ /* 0x000fea000383ffff */
.L_x_43:
[----:B-1----:R-:W-:-:S04]  /*92a0*/  IMAD.U32 R9, RZ, RZ, UR6 ;  /* 0x00000006ff097e24 */ /* 0x002fc8000f8e00ff */
[----:B------:R1:W2:Y:S03]  /*92b0*/  SYNCS.PHASECHK.TRANS64.TRYWAIT P2, [R9+URZ+0x12400], R10 ;  /* 0x0124000a090075a7 */ /* 0x0002a6000804017f */
[----:B--2---:R-:W-:Y:S05]  /*92c0*/  @!P2 NANOSLEEP.SYNCS 0x989680 ;  /* 0x009896800000a95d */ /* 0x004fea0003900000 */
[----:B------:R-:W2:Y:S02]  /*92d0*/  @!P2 SYNCS.PHASECHK.TRANS64 P2, [R9+URZ+0x12400], R10 ;  /* 0x0124000a0900a5a7 */ /* 0x000ea4000804007f */
[----:B--2---:R-:W-:Y:S05]  /*92e0*/  @!P2 BRA `(.L_x_43) ;  /* 0xfffffffc00eca947 */ /* 0x004fea000383ffff */
[----:B------:R-:W-:Y:S05]  /*92f0*/  BRA `(.L_x_42) ;  /* 0xffffffc800f07947 */ /* 0x000fea000383ffff */
.L_x_63:
[----:B-1----:R-:W-:-:S04]  /*9300*/  IMAD.U32 R3, RZ, RZ, UR20 ;  /* 0x00000014ff037e24 */ /* 0x002fc8000f8e00ff */
[----:B------:R1:W2:Y:S03]  /*9310*/  SYNCS.PHASECHK.TRANS64.TRYWAIT P1, [R3+URZ+0x8], R0 ;  /* 0x00000800030075a7 */ /* 0x0002a6000802017f */
[----:B--2---:R-:W-:Y:S05]  /*9320*/  @!P1 NANOSLEEP.SYNCS 0x989680 ;  /* 0x009896800000995d */ /* 0x004fea0003900000 */
[----:B------:R-:W2:Y:S02]  /*9330*/  @!P1 SYNCS.PHASECHK.TRANS64 P1, [R3+URZ+0x8], R0 ;  /* 0x00000800030095a7 */ /* 0x000ea4000802007f */
[----:B--2---:R-:W-:Y:S05]  /*9340*/  @!P1 BRA `(.L_x_63) ;  /* 0xfffffffc00ec9947 */ /* 0x004fea000383ffff */
[----:B------:R-:W-:Y:S05]  /*9350*/  BRA `(.L_x_127) ;  /* 0xffffffd400947947 */ /* 0x000fea000383ffff */
.L_x_78:
[----:B------:R-:W-:Y:S01]  /*9360*/  BSSY B1, `(.L_x_128) ;  /* 0x0000006000017945 */ /* 0x000fe20003800000 */
[----:B------:R-:W-:-:S07]  /*9370*/  MOV R15, 0xffffffff ;  /* 0xffffffff000f7802 */ /* 0x000fce0000000f00 */
[----:B------:R-:W-:Y:S05]  /*9380*/  WARPSYNC.COLLECTIVE R15, `(.L_x_129) ;  /* 0x000000000f0c7348 */ /* 0x000fea0003c00000 */
[----:B------:R-:W-:Y:S02]  /*9390*/  ELECT P6, UR62, PT ;  /* 0x00000000003e782f */ /* 0x000fe400038c0000 */
[----:B------:R-:W-:Y:S01]  /*93a0*/  MOV R14, UR62 ;  /* 0x0000003e000e7c02 */ /* 0x000fe20008000f00 */
[----:B------:R-:W-:Y:S10]  /*93b0*/  ENDCOLLECTIVE ;  /* 0x000000000000791b */ /* 0x000ff40003800000 */
.L_x_129:
[----:B------:R-:W-:Y:S05]  /*93c0*/  BSYNC B1 ;  /* 0x0000000000017941 */ /* 0x000fea0003800000 */
.L_x_128:
[----:B------:R-:W-:Y:S05]  /*93d0*/  BRA `(.L_x_130) ;  /* 0xffffffe400d07947 */ /* 0x000fea000383ffff */
.L_x_81:
[----:B-1----:R1:W2:Y:S02]  /*93e0*/  SYNCS.PHASECHK.TRANS64.TRYWAIT P2, [R7+URZ+0x12460], R6 ;  /* 0x01246006070075a7 */ /* 0x0022a4000804017f */
[----:B--2---:R-:W-:Y:S05]  /*93f0*/  @!P2 NANOSLEEP.SYNCS 0x989680 ;  /* 0x009896800000a95d */ /* 0x004fea0003900000 */
[----:B------:R-:W2:Y:S02]  /*9400*/  @!P2 SYNCS.PHASECHK.TRANS64 P2, [R7+URZ+0x12460], R6 ;  /* 0x012460060700a5a7 */ /* 0x000ea4000804007f */
[----:B--2---:R-:W-:Y:S05]  /*9410*/  @!P2 BRA `(.L_x_81) ;  /* 0xfffffffc00f0a947 */ /* 0x004fea000383ffff */
[----:B------:R-:W-:Y:S05]  /*9420*/  BRA `(.L_x_131) ;  /* 0xffffffe400f07947 */ /* 0x000fea000383ffff */
.L_x_86:
[----:B-1----:R1:W2:Y:S02]  /*9430*/  SYNCS.PHASECHK.TRANS64.TRYWAIT P2, [R7+URZ+0x124b0], R4 ;  /* 0x0124b004070075a7 */ /* 0x0022a4000804017f */
[----:B--2---:R-:W-:Y:S05]  /*9440*/  @!P2 NANOSLEEP.SYNCS 0x989680 ;  /* 0x009896800000a95d */ /* 0x004fea0003900000 */
[----:B------:R-:W2:Y:S02]  /*9450*/  @!P2 SYNCS.PHASECHK.TRANS64 P2, [R7+URZ+0x124b0], R4 ;  /* 0x0124b0040700a5a7 */ /* 0x000ea4000804007f */
[----:B--2---:R-:W-:Y:S05]  /*9460*/  @!P2 BRA `(.L_x_86) ;  /* 0xfffffffc00f0a947 */ /* 0x004fea000383ffff */
[----:B------:R-:W-:Y:S05]  /*9470*/  BRA `(.L_x_85) ;  /* 0xffffffe800807947 */ /* 0x000fea000383ffff */
.L_x_89:
[----:B-1----:R1:W2:Y:S02]  /*9480*/  SYNCS.PHASECHK.TRANS64.TRYWAIT P2, [R4+URZ+0x12460], R9 ;  /* 0x01246009040075a7 */ /* 0x0022a4000804017f */
[----:B--2---:R-:W-:Y:S05]  /*9490*/  @!P2 NANOSLEEP.SYNCS 0x989680 ;  /* 0x009896800000a95d */ /* 0x004fea0003900000 */
[----:B------:R-:W2:Y:S02]  /*94a0*/  @!P2 SYNCS.PHASECHK.TRANS64 P2, [R4+URZ+0x12460], R9 ;  /* 0x012460090400a5a7 */ /* 0x000ea4000804007f */
[----:B--2---:R-:W-:Y:S05]  /*94b0*/  @!P2 BRA `(.L_x_89) ;  /* 0xfffffffc00f0a947 */ /* 0x004fea000383ffff */
[----:B------:R-:W-:Y:S05]  /*94c0*/  BRA `(.L_x_132) ;  /* 0xffffffe800947947 */ /* 0x000fea000383ffff */
.L_x_94:
[----:B------:R-:W-:Y:S01]  /*94d0*/  BSSY B1, `(.L_x_133) ;  /* 0x0000006000017945 */ /* 0x000fe20003800000 */
[----:B------:R-:W-:-:S07]  /*94e0*/  IMAD.MOV.U32 R15, RZ, RZ, -0x1 ;  /* 0xffffffffff0f7424 */ /* 0x000fce00078e00ff */
[----:B------:R-:W-:Y:S05]  /*94f0*/  WARPSYNC.COLLECTIVE R15, `(.L_x_134) ;  /* 0x000000000f0c7348 */ /* 0x000fea0003c00000 */
[----:B------:R-:W-:Y:S02]  /*9500*/  ELECT P6, UR62, PT ;  /* 0x00000000003e782f */ /* 0x000fe400038c0000 */
[----:B------:R-:W-:Y:S01]  /*9510*/  MOV R14, UR62 ;  /* 0x0000003e000e7c02 */ /* 0x000fe20008000f00 */
[----:B------:R-:W-:Y:S10]  /*9520*/  ENDCOLLECTIVE ;  /* 0x000000000000791b */ /* 0x000ff40003800000 */
.L_x_134:
[----:B------:R-:W-:Y:S05]  /*9530*/  BSYNC B1 ;  /* 0x0000000000017941 */ /* 0x000fea0003800000 */
.L_x_133:
[----:B------:R-:W-:Y:S05]  /*9540*/  BRA `(.L_x_135) ;  /* 0xffffffec00a47947 */ /* 0x000fea000383ffff */
.L_x_97:
[----:B-1----:R1:W2:Y:S02]  /*9550*/  SYNCS.PHASECHK.TRANS64.TRYWAIT P4, [R8+URZ+0x12428], R7 ;  /* 0x01242807080075a7 */ /* 0x0022a4000808017f */
[----:B--2---:R-:W-:Y:S05]  /*9560*/  @!P4 NANOSLEEP.SYNCS 0x989680 ;  /* 0x009896800000c95d */ /* 0x004fea0003900000 */
[----:B------:R-:W2:Y:S02]  /*9570*/  @!P4 SYNCS.PHASECHK.TRANS64 P4, [R8+URZ+0x12428], R7 ;  /* 0x012428070800c5a7 */ /* 0x000ea4000808007f */
[----:B--2---:R-:W-:Y:S05]  /*9580*/  @!P4 BRA `(.L_x_97) ;  /* 0xfffffffc00f0c947 */ /* 0x004fea000383ffff */
[----:B------:R-:W-:Y:S05]  /*9590*/  BRA `(.L_x_136) ;  /* 0xffffffec00bc7947 */ /* 0x000fea000383ffff */
.L_x_102:
[----:B-1----:R1:W2:Y:S02]  /*95a0*/  SYNCS.PHASECHK.TRANS64.TRYWAIT P4, [R4+URZ+0x124b0], R7 ;  /* 0x0124b007040075a7 */ /* 0x0022a4000808017f */
[----:B--2---:R-:W-:Y:S05]  /*95b0*/  @!P4 NANOSLEEP.SYNCS 0x989680 ;  /* 0x009896800000c95d */ /* 0x004fea0003900000 */
[----:B------:R-:W2:Y:S02]  /*95c0*/  @!P4 SYNCS.PHASECHK.TRANS64 P4, [R4+URZ+0x124b0], R7 ;  /* 0x0124b0070400c5a7 */ /* 0x000ea4000808007f */
[----:B--2---:R-:W-:Y:S05]  /*95d0*/  @!P4 BRA `(.L_x_102) ;  /* 0xfffffffc00f0c947 */ /* 0x004fea000383ffff */
[----:B------:R-:W-:Y:S05]  /*95e0*/  BRA `(.L_x_101) ;  /* 0xfffffff000487947 */ /* 0x000fea000383ffff */
.L_x_105:
[----:B-1----:R1:W2:Y:S02]  /*95f0*/  SYNCS.PHASECHK.TRANS64.TRYWAIT P3, [R7+URZ+0x12428], R8 ;  /* 0x01242808070075a7 */ /* 0x0022a4000806017f */
[----:B--2---:R-:W-:Y:S05]  /*9600*/  @!P3 NANOSLEEP.SYNCS 0x989680 ;  /* 0x009896800000b95d */ /* 0x004fea0003900000 */
[----:B------:R-:W2:Y:S02]  /*9610*/  @!P3 SYNCS.PHASECHK.TRANS64 P3, [R7+URZ+0x12428], R8 ;  /* 0x012428080700b5a7 */ /* 0x000ea4000806007f */
[----:B--2---:R-:W-:Y:S05]  /*9620*/  @!P3 BRA `(.L_x_105) ;  /* 0xfffffffc00f0b947 */ /* 0x004fea000383ffff */
[----:B------:R-:W-:Y:S05]  /*9630*/  BRA `(.L_x_137) ;  /* 0xfffffff000607947 */ /* 0x000fea000383ffff */
.L_x_111:
[----:B-1----:R1:W2:Y:S02]  /*9640*/  SYNCS.PHASECHK.TRANS64.TRYWAIT P3, [R7+URZ+0x12428], R8 ;  /* 0x01242808070075a7 */ /* 0x0022a4000806017f */
[----:B--2---:R-:W-:Y:S05]  /*9650*/  @!P3 NANOSLEEP.SYNCS 0x989680 ;  /* 0x009896800000b95d */ /* 0x004fea0003900000 */
[----:B------:R-:W2:Y:S02]  /*9660*/  @!P3 SYNCS.PHASECHK.TRANS64 P3, [R7+URZ+0x12428], R8 ;  /* 0x012428080700b5a7 */ /* 0x000ea4000806007f */
[----:B--2---:R-:W-:Y:S05]  /*9670*/  @!P3 BRA `(.L_x_111) ;  /* 0xfffffffc00f0b947 */ /* 0x004fea000383ffff */
[----:B------:R-:W-:Y:S05]  /*9680*/  BRA `(.L_x_138) ;  /* 0xfffffff4000c7947 */ /* 0x000fea000383ffff */
.L_x_116:
[----:B-1----:R1:W2:Y:S02]  /*9690*/  SYNCS.PHASECHK.TRANS64.TRYWAIT P3, [R7+URZ+0x12428], R8 ;  /* 0x01242808070075a7 */ /* 0x0022a4000806017f */
[----:B--2---:R-:W-:Y:S05]  /*96a0*/  @!P3 NANOSLEEP.SYNCS 0x989680 ;  /* 0x009896800000b95d */ /* 0x004fea0003900000 */
[----:B------:R-:W2:Y:S02]  /*96b0*/  @!P3 SYNCS.PHASECHK.TRANS64 P3, [R7+URZ+0x12428], R8 ;  /* 0x012428080700b5a7 */ /* 0x000ea4000806007f */
[----:B--2---:R-:W-:Y:S05]  /*96c0*/  @!P3 BRA `(.L_x_116) ;  /* 0xfffffffc00f0b947 */ /* 0x004fea000383ffff */
[----:B------:R-:W-:Y:S05]  /*96d0*/  BRA `(.L_x_139) ;  /* 0xfffffff4009c7947 */ /* 0x000fea000383ffff */
        .weak           $__internal_0_$__cuda_sm20_rcp_rn_f32_slowpath
        .type           $__internal_0_$__cuda_sm20_rcp_rn_f32_slowpath,@function
        .size           $__internal_0_$__cuda_sm20_rcp_rn_f32_slowpath,(.L_x_145 - $__internal_0_$__cuda_sm20_rcp_rn_f32_slowpath)
$__internal_0_$__cuda_sm20_rcp_rn_f32_slowpath:
[----:B------:R-:W-:Y:S01]  /*96e0*/  IMAD.SHL.U32 R0, R3, 0x2, RZ ;  /* 0x0000000203007824 */ /* 0x000fe200078e00ff */
[----:B------:R-:W-:Y:S04]  /*96f0*/  BSSY B2, `(.L_x_140) ;  /* 0x0000030000027945 */ /* 0x000fe80003800000 */
[----:B------:R-:W-:-:S04]  /*9700*/  SHF.R.U32.HI R21, RZ, 0x18, R0 ;  /* 0x00000018ff157819 */ /* 0x000fc80000011600 */
[----:B------:R-:W-:-:S13]  /*9710*/  ISETP.NE.U32.AND P0, PT, R21, RZ, PT ;  /* 0x000000ff1500720c */ /* 0x000fda0003f05070 */
[----:B------:R-:W-:Y:S05]  /*9720*/  @P0 BRA `(.L_x_141) ;  /* 0x0000000000280947 */ /* 0x000fea0003800000 */
[----:B------:R-:W-:-:S04]  /*9730*/  SHF.L.U32 R0, R3, 0x1, RZ ;  /* 0x0000000103007819 */ /* 0x000fc800000006ff */
[----:B------:R-:W-:-:S13]  /*9740*/  ISETP.NE.AND P0, PT, R0, RZ, PT ;  /* 0x000000ff0000720c */ /* 0x000fda0003f05270 */
[----:B------:R-:W-:Y:S01]  /*9750*/  @P0 FFMA R7, R3, 1.84467440737095516160e+19, RZ ;  /* 0x5f80000003070823 */ /* 0x000fe200000000ff */
[----:B------:R-:W-:Y:S08]  /*9760*/  @!P0 MUFU.RCP R6, R3 ;  /* 0x0000000300068308 */ /* 0x000ff00000001000 */
[----:B------:R-:W1:Y:S02]  /*9770*/  @P0 MUFU.RCP R0, R7 ;  /* 0x0000000700000308 */ /* 0x000e640000001000 */
[----:B-1----:R-:W-:-:S04]  /*9780*/  @P0 FFMA R12, R7, R0, -1 ;  /* 0xbf800000070c0423 */ /* 0x002fc80000000000 */
[----:B------:R-:W-:-:S04]  /*9790*/  @P0 FADD.FTZ R13, -R12, -RZ ;  /* 0x800000ff0c0d0221 */ /* 0x000fc80000010100 */
[----:B------:R-:W-:-:S04]  /*97a0*/  @P0 FFMA R0, R0, R13, R0 ;  /* 0x0000000d00000223 */ /* 0x000fc80000000000 */
[----:B------:R-:W-:Y:S01]  /*97b0*/  @P0 FFMA R6, R0, 1.84467440737095516160e+19, RZ ;  /* 0x5f80000000060823 */ /* 0x000fe200000000ff */
[----:B------:R-:W-:Y:S06]  /*97c0*/  BRA `(.L_x_142) ;  /* 0x0000000000887947 */ /* 0x000fec0003800000 */
.L_x_141:
[----:B------:R-:W-:-:S05]  /*97d0*/  VIADD R24, R21, 0xffffff03 ;  /* 0xffffff0315187836 */ /* 0x000fca0000000000 */
[----:B------:R-:W-:-:S13]  /*97e0*/  ISETP.GT.U32.AND P0, PT, R24, 0x1, PT ;  /* 0x000000011800780c */ /* 0x000fda0003f04070 */
[----:B------:R-:W-:Y:S05]  /*97f0*/  @P0 BRA `(.L_x_143) ;  /* 0x0000000000780947 */ /* 0x000fea0003800000 */
[----:B------:R-:W-:Y:S01]  /*9800*/  LOP3.LUT R0, R3, 0x7fffff, RZ, 0xc0, !PT ;  /* 0x007fffff03007812 */ /* 0x000fe200078ec0ff */
[----:B------:R-:W-:-:S03]  /*9810*/  IMAD.MOV.U32 R13, RZ, RZ, 0x3 ;  /* 0x00000003ff0d7424 */ /* 0x000fc600078e00ff */
[----:B------:R-:W-:Y:S02]  /*9820*/  LOP3.LUT R0, R0, 0x3f800000, RZ, 0xfc, !PT ;  /* 0x3f80000000007812 */ /* 0x000fe400078efcff */
[----:B------:R-:W-:Y:S02]  /*9830*/  SHF.L.U32 R13, R13, R24, RZ ;  /* 0x000000180d0d7219 */ /* 0x000fe400000006ff */
[----:B------:R-:W1:Y:S02]  /*9840*/  MUFU.RCP R7, R0 ;  /* 0x0000000000077308 */ /* 0x000e640000001000 */
[----:B-1----:R-:W-:-:S04]  /*9850*/  FFMA R6, R0, R7, -1 ;  /* 0xbf80000000067423 */ /* 0x002fc80000000007 */
[----:B------:R-:W-:-:S04]  /*9860*/  FADD.FTZ R6, -R6, -RZ ;  /* 0x800000ff06067221 */ /* 0x000fc80000010100 */
[CCC-:B------:R-:W-:Y:S01]  /*9870*/  FFMA.RM R12, R7.reuse, R6.reuse, R7.reuse ;  /* 0x00000006070c7223 */ /* 0x1c0fe20000004007 */
[----:B------:R-:W-:-:S04]  /*9880*/  FFMA.RP R7, R7, R6, R7 ;  /* 0x0000000607077223 */ /* 0x000fc80000008007 */
[C---:B------:R-:W-:Y:S02]  /*9890*/  LOP3.LUT R6, R12.reuse, 0x7fffff, RZ, 0xc0, !PT ;  /* 0x007fffff0c067812 */ /* 0x040fe400078ec0ff */
[----:B------:R-:W-:Y:S02]  /*98a0*/  FSETP.NEU.FTZ.AND P0, PT, R12, R7, PT ;  /* 0x000000070c00720b */ /* 0x000fe40003f1d000 */
[----:B------:R-:W-:Y:S02]  /*98b0*/  LOP3.LUT R6, R6, 0x800000, RZ, 0xfc, !PT ;  /* 0x0080000006067812 */ /* 0x000fe400078efcff */
[----:B------:R-:W-:Y:S02]  /*98c0*/  SEL R7, RZ, 0xffffffff, !P0 ;  /* 0xffffffffff077807 */ /* 0x000fe40004000000 */
[----:B------:R-:W-:Y:S02]  /*98d0*/  LOP3.LUT R13, R13, R6, RZ, 0xc0, !PT ;  /* 0x000000060d0d7212 */ /* 0x000fe400078ec0ff */
[----:B------:R-:W-:-:S02]  /*98e0*/  IADD3 R7, -R7, RZ, RZ ;  /* 0x000000ff07077210 */ /* 0x000fc40007ffe1ff */
[-C--:B------:R-:W-:Y:S02]  /*98f0*/  SHF.R.U32.HI R13, RZ, R24.reuse, R13 ;  /* 0x00000018ff0d7219 */ /* 0x080fe4000001160d */
[--C-:B------:R-:W-:Y:S01]  /*9900*/  LOP3.LUT P1, RZ, R7, R24, R6.reuse, 0xf8, !PT ;  /* 0x0000001807ff7212 */ /* 0x100fe2000782f806 */
[----:B------:R-:W-:Y:S01]  /*9910*/  VIADD R7, R21, 0xffffff04 ;  /* 0xffffff0415077836 */ /* 0x000fe20000000000 */
[C---:B------:R-:W-:Y:S02]  /*9920*/  LOP3.LUT P0, RZ, R13.reuse, 0x1, RZ, 0xc0, !PT ;  /* 0x000000010dff7812 */ /* 0x040fe4000780c0ff */
[----:B------:R-:W-:Y:S02]  /*9930*/  LOP3.LUT P2, RZ, R13, 0x2, RZ, 0xc0, !PT ;  /* 0x000000020dff7812 */ /* 0x000fe4000784c0ff */
[----:B------:R-:W-:Y:S02]  /*9940*/  SHF.R.U32.HI R6, RZ, R7, R6 ;  /* 0x00000007ff067219 */ /* 0x000fe40000011606 */
[----:B------:R-:W-:-:S02]  /*9950*/  PLOP3.LUT P0, PT, P0, P1, P2, 0xe0, 0x0 ;  /* 0x000000000000781c */ /* 0x000fc40000703c20 */
[----:B------:R-:W-:Y:S02]  /*9960*/  LOP3.LUT P1, RZ, R3, 0x7fffff, RZ, 0xc0, !PT ;  /* 0x007fffff03ff7812 */ /* 0x000fe4000782c0ff */
[----:B------:R-:W-:-:S05]  /*9970*/  SEL R0, RZ, 0x1, !P0 ;  /* 0x00000001ff007807 */ /* 0x000fca0004000000 */
[----:B------:R-:W-:-:S05]  /*9980*/  IMAD.MOV R0, RZ, RZ, -R0 ;  /* 0x000000ffff007224 */ /* 0x000fca00078e0a00 */
[----:B------:R-:W-:-:S13]  /*9990*/  ISETP.GE.AND P0, PT, R0, RZ, PT ;  /* 0x000000ff0000720c */ /* 0x000fda0003f06270 */
[----:B------:R-:W-:-:S05]  /*99a0*/  @!P0 IADD3 R6, R6, 0x1, RZ ;  /* 0x0000000106068810 */ /* 0x000fca0007ffe0ff */
[----:B------:R-:W-:-:S05]  /*99b0*/  @!P1 IMAD.SHL.U32 R6, R6, 0x2, RZ ;  /* 0x0000000206069824 */ /* 0x000fca00078e00ff */
[----:B------:R-:W-:Y:S01]  /*99c0*/  LOP3.LUT R6, R6, 0x80000000, R3, 0xf8, !PT ;  /* 0x8000000006067812 */ /* 0x000fe200078ef803 */
[----:B------:R-:W-:Y:S06]  /*99d0*/  BRA `(.L_x_142) ;  /* 0x0000000000047947 */ /* 0x000fec0003800000 */
.L_x_143:
[----:B------:R1:W2:Y:S02]  /*99e0*/  MUFU.RCP R6, R3 ;  /* 0x0000000300067308 */ /* 0x0002a40000001000 */
.L_x_142:
[----:B------:R-:W-:Y:S05]  /*99f0*/  BSYNC B2 ;  /* 0x0000000000027941 */ /* 0x000fea0003800000 */
.L_x_140:
[----:B--2---:R-:W-:Y:S01]  /*9a00*/  IMAD.MOV.U32 R0, RZ, RZ, R6 ;  /* 0x000000ffff007224 */ /* 0x004fe200078e0006 */
[----:B------:R-:W-:Y:S01]  /*9a10*/  MOV R6, R14 ;  /* 0x0000000e00067202 */ /* 0x000fe20000000f00 */
[----:B------:R-:W-:-:S04]  /*9a20*/  IMAD.MOV.U32 R7, RZ, RZ, 0x0 ;  /* 0x00000000ff077424 */ /* 0x000fc800078e00ff */
[----:B-1----:R-:W-:Y:S05]  /*9a30*/  RET.REL.NODEC R6 `(_ZN7cutlass13device_kernelINS_4fmha6kernel28FmhaKernelTmaWarpSpecializedINS1_10collective30FmhaMainloopTmaWarpSpecializedINS_6half_tEffN4cute5tupleIJNS7_1CILi128EEENS9_ILi64EEESB_EEENS8_IJiNS9_ILi1EEENS8_IJiiEEEEEESF_SF_NS4_14ResidualFusionEJNS2_6OptionILNS2_3TagE0ENS9_ILb1EEEEENSH_ILSI_2ESJ_EEEEENS4_15FmhaFwdEpilogueIS6_fNS8_IJSB_SB_SB_EEEEENS2_23PersistentTileSchedulerEJSK_SL_EEEEEvNT_6ParamsE) ;  /* 0xffffff6406707950 */ /* 0x002fea0003c3ffff */
.L_x_144:
[----:B------:R-:W-:-:S00]  /*9a40*/  BRA `(.L_x_144) ;  /* 0xfffffffc00fc7947 */ /* 0x000fc0000383ffff */
[----:B------:R-:W-:-:S00]  /*9a50*/  NOP ;  /* 0x0000000000007918 */ /* 0x000fc00000000000 */
        /* <DEDUP_REMOVED lines=10> */
.L_x_145:


//--------------------- .nv.global.init           --------------------------
	.section	.nv.global.init,"aw",@progbits
.nv.global.init:
	.type		$str$24,@object
	.size		$str$24,($str$25 - $str$24)
$str$24:
        /*0000*/ 	.byte	0x28, 0x61, 0x64, 0x64, 0x72, 0x65, 0x73, 0x73, 0x20, 0x26, 0x20, 0x6d, 0x61, 0x73, 0x6b, 0x29
        /*0010*/ 	.byte	0x20, 0x3d, 0x3d, 0x20, 0x30, 0x00
	.type		$str$25,@object
	.size		$str$25,(__unnamed_1 - $str$25)
$str$25:
        /*0016*/ 	.byte	0x2f, 0x74, 0x6d, 0x70, 0x2f, 0x63, 0x75, 0x74, 0x6c, 0x61, 0x73, 0x73, 0x5f, 0x73, 0x77, 0x65
        /*0026*/ 	.byte	0x65, 0x70, 0x5f, 0x73, 0x72, 0x63, 0x2f, 0x69, 0x6e, 0x63, 0x6c, 0x75, 0x64, 0x65, 0x2f, 0x63
        /*0036*/ 	.byte	0x75, 0x74, 0x65, 0x2f, 0x70, 0x6f, 0x69, 0x6e, 0x74, 0x65, 0x72, 0x5f, 0x66, 0x6c, 0x61, 0x67
        /*0046*/ 	.byte	0x67, 0x65, 0x64, 0x2e, 0x68, 0x70, 0x70, 0x00
	.type		__unnamed_1,@object
	.size		__unnamed_1,(.L_0 - __unnamed_1)
__unnamed_1:
        /*004e*/ 	.byte	0x61, 0x75, 0x74, 0x6f, 0x20, 0x63, 0x75, 0x74, 0x65, 0x3a, 0x3a, 0x61, 0x73, 0x5f, 0x70, 0x6f
        /* <DEDUP_REMOVED lines=27> */
        /*020e*/ 	.byte	0x3e, 0x3e, 0x3e, 0x3e, 0x3e, 0x5d, 0x00
.L_0:


//--------------------- .nv.shared._ZN7cutlass13device_kernelINS_4fmha6kernel28FmhaKernelTmaWarpSpecializedINS1_10collective30FmhaMainloopTmaWarpSpecializedINS_6half_tEffN4cute5tupleIJNS7_1CILi128EEENS9_ILi64EEESB_EEENS8_IJiNS9_ILi1EEENS8_IJiiEEEEEESF_SF_NS4_14ResidualFusionEJNS2_6OptionILNS2_3TagE0ENS9_ILb1EEEEENSH_ILSI_2ESJ_EEEEENS4_15FmhaFwdEpilogueIS6_fNS8_IJSB_SB_SB_EEEEENS2_23PersistentTileSchedulerEJSK_SL_EEEEEvNT_6ParamsE --------------------------
	.section	.nv.shared._ZN7cutlass13device_kernelINS_4fmha6kernel28FmhaKernelTmaWarpSpecializedINS1_10collective30FmhaMainloopTmaWarpSpecializedINS_6half_tEffN4cute5tupleIJNS7_1CILi128EEENS9_ILi64EEESB_EEENS8_IJiNS9_ILi1EEENS8_IJiiEEEEEESF_SF_NS4_14ResidualFusionEJNS2_6OptionILNS2_3TagE0ENS9_ILb1EEEEENSH_ILSI_2ESJ_EEEEENS4_15FmhaFwdEpilogueIS6_fNS8_IJSB_SB_SB_EEEEENS2_23PersistentTileSchedulerEJSK_SL_EEEEEvNT_6ParamsE,"aw",@nobits
	.sectionflags	@""
	.align	16
	.zero		1024


//--------------------- .nv.shared.reserved.0     --------------------------
	.section	.nv.shared.reserved.0,"aw",@nobits
	.weak		__nv_reservedSMEM_offset_0_alias
	.size		__nv_reservedSMEM_offset_0_alias, 0, 0
	.other		__nv_reservedSMEM_offset_0_alias,@"STO_CUDA_RESERVED_SHARED STV_DEFAULT"
__nv_reservedSMEM_offset_0_alias:
	.zero		0


//--------------------- .nv.global                --------------------------
	.section	.nv.global,"aw",@nobits
.nv.global:
	.type		_ZN39_INTERNAL_2865b08d_4_k_cu_cf1a0e24_34184cute1_E,@object
	.size		_ZN39_INTERNAL_2865b08d_4_k_cu_cf1a0e24_34184cute1_E,(_ZN39_INTERNAL_2865b08d_4_k_cu_cf1a0e24_34184cuda3std3__45__cpo6cbeginE - _ZN39_INTERNAL_2865b08d_4_k_cu_cf1a0e24_34184cute1_E)
_ZN39_INTERNAL_2865b08d_4_k_cu_cf1a0e24_34184cute1_E:
	.zero		1
	.type		_ZN39_INTERNAL_2865b08d_4_k_cu_cf1a0e24_34184cuda3std3__45__cpo6cbeginE,@object
	.size		_ZN39_INTERNAL_2865b08d_4_k_cu_cf1a0e24_34184cuda3std3__45__cpo6cbeginE,(_ZN39_INTERNAL_2865b08d_4_k_cu_cf1a0e24_34184cuda3std3__48in_placeE - _ZN39_INTERNAL_2865b08d_4_k_cu_cf1a0e24_34184cuda3std3__45__cpo6cbeginE)
_ZN39_INTERNAL_2865b08d_4_k_cu_cf1a0e24_34184cuda3std3__45__cpo6cbeginE:
	.zero		1
	.type		_ZN39_INTERNAL_2865b08d_4_k_cu_cf1a0e24_34184cuda3std3__48in_placeE,@object
	.size		_ZN39_INTERNAL_2865b08d_4_k_cu_cf1a0e24_34184cuda3std3__48in_placeE,(_ZN39_INTERNAL_2865b08d_4_k_cu_cf1a0e24_34184cuda3std6ranges3__45__cpo9iter_moveE - _ZN39_INTERNAL_2865b08d_4_k_cu_cf1a0e24_34184cuda3std3__48in_placeE)
_ZN39_INTERNAL_2865b08d_4_k_cu_cf1a0e24_34184cuda3std3__48in_placeE:
	.zero		1
	.type		_ZN39_INTERNAL_2865b08d_4_k_cu_cf1a0e24_34184cuda3std6ranges3__45__cpo9iter_moveE,@object
	.size		_ZN39_INTERNAL_2865b08d_4_k_cu_cf1a0e24_34184cuda3std6ranges3__45__cpo9iter_moveE,(_ZN39_INTERNAL_2865b08d_4_k_cu_cf1a0e24_34184cuda3std3__45__cpo5beginE - _ZN39_INTERNAL_2865b08d_4_k_cu_cf1a0e24_34184cuda3std6ranges3__45__cpo9iter_moveE)
_ZN39_INTERNAL_2865b08d_4_k_cu_cf1a0e24_34184cuda3std6ranges3__45__cpo9iter_moveE:
	.zero		1
	.type		_ZN39_INTERNAL_2865b08d_4_k_cu_cf1a0e24_34184cuda3std3__45__cpo5beginE,@object
	.size		_ZN39_INTERNAL_2865b08d_4_k_cu_cf1a0e24_34184cuda3std3__45__cpo5beginE,(_ZN39_INTERNAL_2865b08d_4_k_cu_cf1a0e24_34184cuda3std3__441_GLOBAL__N__2865b08d_4_k_cu_cf1a0e24_34186ignoreE - _ZN39_INTERNAL_2865b08d_4_k_cu_cf1a0e24_34184cuda3std3__45__cpo5beginE)
_ZN39_INTERNAL_2865b08d_4_k_cu_cf1a0e24_34184cuda3std3__45__cpo5beginE:
	.zero		1
	.type		_ZN39_INTERNAL_2865b08d_4_k_cu_cf1a0e24_34184cuda3std3__441_GLOBAL__N__2865b08d_4_k_cu_cf1a0e24_34186ignoreE,@object
	.size		_ZN39_INTERNAL_2865b08d_4_k_cu_cf1a0e24_34184cuda3std3__441_GLOBAL__N__2865b08d_4_k_cu_cf1a0e24_34186ignoreE,(_ZN39_INTERNAL_2865b08d_4_k_cu_cf1a0e24_34184cute7productE - _ZN39_INTERNAL_2865b08d_4_k_cu_cf1a0e24_34184cuda3std3__441_GLOBAL__N__2865b08d_4_k_cu_cf1a0e24_34186ignoreE)
_ZN39_INTERNAL_2865b08d_4_k_cu_cf1a0e24_34184cuda3std3__441_GLOBAL__N__2865b08d_4_k_cu_cf1a0e24_34186ignoreE:
	.zero		1
	.type		_ZN39_INTERNAL_2865b08d_4_k_cu_cf1a0e24_34184cute7productE,@object
	.size		_ZN39_INTERNAL_2865b08d_4_k_cu_cf1a0e24_34184cute7productE,(_ZN39_INTERNAL_2865b08d_4_k_cu_cf1a0e24_34184cuda3std3__45__cpo3endE - _ZN39_INTERNAL_2865b08d_4_k_cu_cf1a0e24_34184cute7productE)
_ZN39_INTERNAL_2865b08d_4_k_cu_cf1a0e24_34184cute7productE:
	.zero		1
	.type		_ZN39_INTERNAL_2865b08d_4_k_cu_cf1a0e24_34184cuda3std3__45__cpo3endE,@object
	.size		_ZN39_INTERNAL_2865b08d_4_k_cu_cf1a0e24_34184cuda3std3__45__cpo3endE,(_ZN39_INTERNAL_2865b08d_4_k_cu_cf1a0e24_34184cuda3std3__419piecewise_constructE - _ZN39_INTERNAL_2865b08d_4_k_cu_cf1a0e24_34184cuda3std3__45__cpo3endE)
_ZN39_INTERNAL_2865b08d_4_k_cu_cf1a0e24_34184cuda3std3__45__cpo3endE:
	.zero		1
	.type		_ZN39_INTERNAL_2865b08d_4_k_cu_cf1a0e24_34184cuda3std3__419piecewise_constructE,@object
	.size		_ZN39_INTERNAL_2865b08d_4_k_cu_cf1a0e24_34184cuda3std3__419piecewise_constructE,(_ZN39_INTERNAL_2865b08d_4_k_cu_cf1a0e24_34184cuda3std3__45__cpo4cendE - _ZN39_INTERNAL_2865b08d_4_k_cu_cf1a0e24_34184cuda3std3__419piecewise_constructE)
_ZN39_INTERNAL_2865b08d_4_k_cu_cf1a0e24_34184cuda3std3__419piecewise_constructE:
	.zero		1
	.type		_ZN39_INTERNAL_2865b08d_4_k_cu_cf1a0e24_34184cuda3std3__45__cpo4cendE,@object
	.size		_ZN39_INTERNAL_2865b08d_4_k_cu_cf1a0e24_34184cuda3std3__45__cpo4cendE,(_ZN39_INTERNAL_2865b08d_4_k_cu_cf1a0e24_34184cuda3std6ranges3__45__cpo4swapE - _ZN39_INTERNAL_2865b08d_4_k_cu_cf1a0e24_34184cuda3std3__45__cpo4cendE)
_ZN39_INTERNAL_2865b08d_4_k_cu_cf1a0e24_34184cuda3std3__45__cpo4cendE:
	.zero		1
	.type		_ZN39_INTERNAL_2865b08d_4_k_cu_cf1a0e24_34184cuda3std6ranges3__45__cpo4swapE,@object
	.size		_ZN39_INTERNAL_2865b08d_4_k_cu_cf1a0e24_34184cuda3std6ranges3__45__cpo4swapE,(.L_8 - _ZN39_INTERNAL_2865b08d_4_k_cu_cf1a0e24_34184cuda3std6ranges3__45__cpo4swapE)
_ZN39_INTERNAL_2865b08d_4_k_cu_cf1a0e24_34184cuda3std6ranges3__45__cpo4swapE:
	.zero		1
.L_8:


//--------------------- .nv.constant0._ZN7cutlass13device_kernelINS_4fmha6kernel28FmhaKernelTmaWarpSpecializedINS1_10collective30FmhaMainloopTmaWarpSpecializedINS_6half_tEffN4cute5tupleIJNS7_1CILi128EEENS9_ILi64EEESB_EEENS8_IJiNS9_ILi1EEENS8_IJiiEEEEEESF_SF_NS4_14ResidualFusionEJNS2_6OptionILNS2_3TagE0ENS9_ILb1EEEEENSH_ILSI_2ESJ_EEEEENS4_15FmhaFwdEpilogueIS6_fNS8_IJSB_SB_SB_EEEEENS2_23PersistentTileSchedulerEJSK_SL_EEEEEvNT_6ParamsE --------------------------
	.section	.nv.constant0._ZN7cutlass13device_kernelINS_4fmha6kernel28FmhaKernelTmaWarpSpecializedINS1_10collective30FmhaMainloopTmaWarpSpecializedINS_6half_tEffN4cute5tupleIJNS7_1CILi128EEENS9_ILi64EEESB_EEENS8_IJiNS9_ILi1EEENS8_IJiiEEEEEESF_SF_NS4_14ResidualFusionEJNS2_6OptionILNS2_3TagE0ENS9_ILb1EEEEENSH_ILSI_2ESJ_EEEEENS4_15FmhaFwdEpilogueIS6_fNS8_IJSB_SB_SB_EEEEENS2_23PersistentTileSchedulerEJSK_SL_EEEEEvNT_6ParamsE,"a",@progbits
	.sectionflags	@""
	.align	4
.nv.constant0._ZN7cutlass13device_kernelINS_4fmha6kernel28FmhaKernelTmaWarpSpecializedINS1_10collective30FmhaMainloopTmaWarpSpecializedINS_6half_tEffN4cute5tupleIJNS7_1CILi128EEENS9_ILi64EEESB_EEENS8_IJiNS9_ILi1EEENS8_IJiiEEEEEESF_SF_NS4_14ResidualFusionEJNS2_6OptionILNS2_3TagE0ENS9_ILb1EEEEENSH_ILSI_2ESJ_EEEEENS4_15FmhaFwdEpilogueIS6_fNS8_IJSB_SB_SB_EEEEENS2_23PersistentTileSchedulerEJSK_SL_EEEEEvNT_6ParamsE:
	.zero		2688


//--------------------- SYMBOLS --------------------------

	.type		.nv.reservedSmem.offset0,@object
	.size		.nv.reservedSmem.offset0,0x4
	.type		__assertfail,@function
